//
// Generated by NVIDIA NVVM Compiler
//
// Compiler Build ID: CL-36424714
// Cuda compilation tools, release 13.0, V13.0.88
// Based on NVVM 20.0.0
//

.version 9.0
.target sm_100
.address_size 64

	// .globl	_Z5sobelPhS_jjj
.const .align 1 .b8 mask[50] = {255, 252, 250, 252, 255, 254, 248, 244, 248, 254, 0, 0, 0, 0, 0, 2, 8, 12, 8, 2, 1, 4, 6, 4, 1, 255, 254, 0, 2, 1, 252, 248, 0, 8, 4, 250, 244, 0, 12, 6, 252, 248, 0, 8, 4, 255, 254, 0, 2, 1};
// _ZZ5sobelPhS_jjjE4mask has been demoted
// _ZZ5sobelPhS_jjjE2ss has been demoted

.visible .entry _Z5sobelPhS_jjj(
	.param .u64 .ptr .align 1 _Z5sobelPhS_jjj_param_0,
	.param .u64 .ptr .align 1 _Z5sobelPhS_jjj_param_1,
	.param .u32 _Z5sobelPhS_jjj_param_2,
	.param .u32 _Z5sobelPhS_jjj_param_3,
	.param .u32 _Z5sobelPhS_jjj_param_4
)
{
	.reg .pred 	%p<65>;
	.reg .b16 	%rs<128>;
	.reg .b32 	%r<210>;
	.reg .b32 	%f<86>;
	.reg .b64 	%rd<71>;
	.reg .b64 	%fd<7>;
	// demoted variable
	.shared .align 1 .b8 _ZZ5sobelPhS_jjjE4mask[50];
	// demoted variable
	.shared .align 1 .b8 _ZZ5sobelPhS_jjjE2ss[3900];
	ld.param.u64 	%rd4, [_Z5sobelPhS_jjj_param_0];
	ld.param.u64 	%rd3, [_Z5sobelPhS_jjj_param_1];
	ld.param.u32 	%r24, [_Z5sobelPhS_jjj_param_2];
	ld.param.u32 	%r25, [_Z5sobelPhS_jjj_param_3];
	ld.param.u32 	%r26, [_Z5sobelPhS_jjj_param_4];
	cvta.to.global.u64 	%rd1, %rd4;
	mov.u32 	%r27, %ctaid.x;
	mov.u32 	%r28, %ntid.x;
	mov.u32 	%r1, %tid.x;
	mad.lo.s32 	%r2, %r27, %r28, %r1;
	setp.ge.u32 	%p15, %r2, %r25;
	@%p15 bra 	$L__BB0_66;
	mov.b16 	%rs57, 255;
	st.shared.u8 	[_ZZ5sobelPhS_jjjE4mask], %rs57;
	mov.b16 	%rs58, 252;
	st.shared.u8 	[_ZZ5sobelPhS_jjjE4mask+1], %rs58;
	mov.b16 	%rs59, 250;
	st.shared.u8 	[_ZZ5sobelPhS_jjjE4mask+2], %rs59;
	st.shared.u8 	[_ZZ5sobelPhS_jjjE4mask+3], %rs58;
	st.shared.u8 	[_ZZ5sobelPhS_jjjE4mask+4], %rs57;
	mov.b16 	%rs60, 254;
	st.shared.u8 	[_ZZ5sobelPhS_jjjE4mask+5], %rs60;
	mov.b16 	%rs61, 248;
	st.shared.u8 	[_ZZ5sobelPhS_jjjE4mask+6], %rs61;
	mov.b16 	%rs62, 244;
	st.shared.u8 	[_ZZ5sobelPhS_jjjE4mask+7], %rs62;
	st.shared.u8 	[_ZZ5sobelPhS_jjjE4mask+8], %rs61;
	st.shared.u8 	[_ZZ5sobelPhS_jjjE4mask+9], %rs60;
	mov.b16 	%rs63, 0;
	st.shared.u8 	[_ZZ5sobelPhS_jjjE4mask+10], %rs63;
	st.shared.u8 	[_ZZ5sobelPhS_jjjE4mask+11], %rs63;
	st.shared.u8 	[_ZZ5sobelPhS_jjjE4mask+12], %rs63;
	st.shared.u8 	[_ZZ5sobelPhS_jjjE4mask+13], %rs63;
	st.shared.u8 	[_ZZ5sobelPhS_jjjE4mask+14], %rs63;
	mov.b16 	%rs64, 2;
	st.shared.u8 	[_ZZ5sobelPhS_jjjE4mask+15], %rs64;
	mov.b16 	%rs65, 8;
	st.shared.u8 	[_ZZ5sobelPhS_jjjE4mask+16], %rs65;
	mov.b16 	%rs66, 12;
	st.shared.u8 	[_ZZ5sobelPhS_jjjE4mask+17], %rs66;
	st.shared.u8 	[_ZZ5sobelPhS_jjjE4mask+18], %rs65;
	st.shared.u8 	[_ZZ5sobelPhS_jjjE4mask+19], %rs64;
	mov.b16 	%rs67, 1;
	st.shared.u8 	[_ZZ5sobelPhS_jjjE4mask+20], %rs67;
	mov.b16 	%rs68, 4;
	st.shared.u8 	[_ZZ5sobelPhS_jjjE4mask+21], %rs68;
	mov.b16 	%rs69, 6;
	st.shared.u8 	[_ZZ5sobelPhS_jjjE4mask+22], %rs69;
	st.shared.u8 	[_ZZ5sobelPhS_jjjE4mask+23], %rs68;
	st.shared.u8 	[_ZZ5sobelPhS_jjjE4mask+24], %rs67;
	st.shared.u8 	[_ZZ5sobelPhS_jjjE4mask+25], %rs57;
	st.shared.u8 	[_ZZ5sobelPhS_jjjE4mask+26], %rs60;
	st.shared.u8 	[_ZZ5sobelPhS_jjjE4mask+27], %rs63;
	st.shared.u8 	[_ZZ5sobelPhS_jjjE4mask+28], %rs64;
	st.shared.u8 	[_ZZ5sobelPhS_jjjE4mask+29], %rs67;
	st.shared.u8 	[_ZZ5sobelPhS_jjjE4mask+30], %rs58;
	st.shared.u8 	[_ZZ5sobelPhS_jjjE4mask+31], %rs61;
	st.shared.u8 	[_ZZ5sobelPhS_jjjE4mask+32], %rs63;
	st.shared.u8 	[_ZZ5sobelPhS_jjjE4mask+33], %rs65;
	st.shared.u8 	[_ZZ5sobelPhS_jjjE4mask+34], %rs68;
	st.shared.u8 	[_ZZ5sobelPhS_jjjE4mask+35], %rs59;
	st.shared.u8 	[_ZZ5sobelPhS_jjjE4mask+36], %rs62;
	st.shared.u8 	[_ZZ5sobelPhS_jjjE4mask+37], %rs63;
	st.shared.u8 	[_ZZ5sobelPhS_jjjE4mask+38], %rs66;
	st.shared.u8 	[_ZZ5sobelPhS_jjjE4mask+39], %rs69;
	st.shared.u8 	[_ZZ5sobelPhS_jjjE4mask+40], %rs58;
	st.shared.u8 	[_ZZ5sobelPhS_jjjE4mask+41], %rs61;
	st.shared.u8 	[_ZZ5sobelPhS_jjjE4mask+42], %rs63;
	st.shared.u8 	[_ZZ5sobelPhS_jjjE4mask+43], %rs65;
	st.shared.u8 	[_ZZ5sobelPhS_jjjE4mask+44], %rs68;
	st.shared.u8 	[_ZZ5sobelPhS_jjjE4mask+45], %rs57;
	st.shared.u8 	[_ZZ5sobelPhS_jjjE4mask+46], %rs60;
	st.shared.u8 	[_ZZ5sobelPhS_jjjE4mask+47], %rs63;
	st.shared.u8 	[_ZZ5sobelPhS_jjjE4mask+48], %rs64;
	st.shared.u8 	[_ZZ5sobelPhS_jjjE4mask+49], %rs67;
	add.s32 	%r3, %r2, -2;
	add.s32 	%r4, %r2, -1;
	add.s32 	%r5, %r2, 1;
	add.s32 	%r6, %r2, 2;
	mov.b32 	%r205, -2;
$L__BB0_2:
	setp.lt.u32 	%p16, %r3, %r25;
	setp.lt.u32 	%p17, %r205, %r24;
	mul.lo.s32 	%r8, %r205, %r25;
	mov.u32 	%r30, _ZZ5sobelPhS_jjjE2ss;
	mad.lo.s32 	%r9, %r205, 780, %r30;
	mad.lo.s32 	%r31, %r1, 3, %r9;
	or.b32  	%r32, %r3, %r205;
	setp.gt.s32 	%p18, %r32, -1;
	and.pred  	%p19, %p16, %p17;
	and.pred  	%p1, %p19, %p18;
	add.s32 	%r10, %r31, 1560;
	@%p1 bra 	$L__BB0_3;
	bra.uni 	$L__BB0_10;
$L__BB0_3:
	add.s32 	%r33, %r3, %r8;
	mul.lo.s32 	%r34, %r33, %r26;
	add.s32 	%r35, %r34, 2;
	cvt.u64.u32 	%rd5, %r35;
	add.s64 	%rd6, %rd1, %rd5;
	ld.global.u8 	%rs71, [%rd6];
	st.shared.u8 	[%r10+2], %rs71;
	add.s32 	%r36, %r34, 1;
	cvt.u64.u32 	%rd7, %r36;
	add.s64 	%rd8, %rd1, %rd7;
	ld.global.u8 	%rs100, [%rd8];
	bra.uni 	$L__BB0_11;
$L__BB0_4:
	setp.eq.s32 	%p48, %r24, 0;
	@%p48 bra 	$L__BB0_66;
	cvta.to.global.u64 	%rd2, %rd3;
	setp.lt.s32 	%p49, %r2, 2;
	setp.ge.u32 	%p50, %r3, %r25;
	or.pred  	%p2, %p49, %p50;
	setp.lt.s32 	%p51, %r2, 1;
	setp.ge.u32 	%p52, %r4, %r25;
	or.pred  	%p3, %p51, %p52;
	setp.lt.s32 	%p53, %r2, -1;
	setp.ge.u32 	%p54, %r5, %r25;
	or.pred  	%p4, %p53, %p54;
	setp.lt.s32 	%p55, %r2, -2;
	setp.ge.u32 	%p56, %r6, %r25;
	or.pred  	%p5, %p55, %p56;
	mov.b32 	%r207, 0;
	mov.b32 	%r206, 2;
$L__BB0_6:
	bar.sync 	0;
	mov.f32 	%f80, 0f00000000;
	mov.b32 	%r208, 20;
	mov.u32 	%r209, %r206;
	mov.f32 	%f81, %f80;
	mov.f32 	%f82, %f80;
	mov.f32 	%f83, %f80;
	mov.f32 	%f84, %f80;
	mov.f32 	%f85, %f80;
$L__BB0_7:
	add.s32 	%r70, %r209, 3;
	mov.u32 	%r71, _ZZ5sobelPhS_jjjE4mask;
	add.s32 	%r72, %r71, %r208;
	mul.hi.s32 	%r73, %r70, 1717986919;
	shr.u32 	%r74, %r73, 31;
	shr.u32 	%r75, %r73, 1;
	add.s32 	%r76, %r75, %r74;
	mul.lo.s32 	%r77, %r76, 5;
	sub.s32 	%r78, %r70, %r77;
	mad.lo.s32 	%r80, %r78, 780, %r30;
	mad.lo.s32 	%r81, %r1, 3, %r80;
	ld.shared.u8 	%r82, [%r81+2];
	ld.shared.u8 	%r83, [%r81+1];
	ld.shared.u8 	%r84, [%r81];
	ld.shared.s8 	%r85, [%r72+-20];
	mul.lo.s32 	%r86, %r85, %r82;
	cvt.rn.f32.s32 	%f14, %r86;
	add.f32 	%f15, %f85, %f14;
	mul.lo.s32 	%r87, %r85, %r83;
	cvt.rn.f32.s32 	%f16, %r87;
	add.f32 	%f17, %f84, %f16;
	mul.lo.s32 	%r88, %r85, %r84;
	cvt.rn.f32.s32 	%f18, %r88;
	add.f32 	%f19, %f83, %f18;
	ld.shared.s8 	%r89, [%r72+5];
	mul.lo.s32 	%r90, %r89, %r82;
	cvt.rn.f32.s32 	%f20, %r90;
	add.f32 	%f21, %f82, %f20;
	mul.lo.s32 	%r91, %r89, %r83;
	cvt.rn.f32.s32 	%f22, %r91;
	add.f32 	%f23, %f81, %f22;
	mul.lo.s32 	%r92, %r89, %r84;
	cvt.rn.f32.s32 	%f24, %r92;
	add.f32 	%f25, %f80, %f24;
	ld.shared.u8 	%r93, [%r81+5];
	ld.shared.u8 	%r94, [%r81+4];
	ld.shared.u8 	%r95, [%r81+3];
	ld.shared.s8 	%r96, [%r72+-15];
	mul.lo.s32 	%r97, %r96, %r93;
	cvt.rn.f32.s32 	%f26, %r97;
	add.f32 	%f27, %f15, %f26;
	mul.lo.s32 	%r98, %r96, %r94;
	cvt.rn.f32.s32 	%f28, %r98;
	add.f32 	%f29, %f17, %f28;
	mul.lo.s32 	%r99, %r96, %r95;
	cvt.rn.f32.s32 	%f30, %r99;
	add.f32 	%f31, %f19, %f30;
	ld.shared.s8 	%r100, [%r72+10];
	mul.lo.s32 	%r101, %r100, %r93;
	cvt.rn.f32.s32 	%f32, %r101;
	add.f32 	%f33, %f21, %f32;
	mul.lo.s32 	%r102, %r100, %r94;
	cvt.rn.f32.s32 	%f34, %r102;
	add.f32 	%f35, %f23, %f34;
	mul.lo.s32 	%r103, %r100, %r95;
	cvt.rn.f32.s32 	%f36, %r103;
	add.f32 	%f37, %f25, %f36;
	ld.shared.u8 	%r104, [%r81+8];
	ld.shared.u8 	%r105, [%r81+7];
	ld.shared.u8 	%r106, [%r81+6];
	ld.shared.s8 	%r107, [%r72+-10];
	mul.lo.s32 	%r108, %r107, %r104;
	cvt.rn.f32.s32 	%f38, %r108;
	add.f32 	%f39, %f27, %f38;
	mul.lo.s32 	%r109, %r107, %r105;
	cvt.rn.f32.s32 	%f40, %r109;
	add.f32 	%f41, %f29, %f40;
	mul.lo.s32 	%r110, %r107, %r106;
	cvt.rn.f32.s32 	%f42, %r110;
	add.f32 	%f43, %f31, %f42;
	ld.shared.s8 	%r111, [%r72+15];
	mul.lo.s32 	%r112, %r111, %r104;
	cvt.rn.f32.s32 	%f44, %r112;
	add.f32 	%f45, %f33, %f44;
	mul.lo.s32 	%r113, %r111, %r105;
	cvt.rn.f32.s32 	%f46, %r113;
	add.f32 	%f47, %f35, %f46;
	mul.lo.s32 	%r114, %r111, %r106;
	cvt.rn.f32.s32 	%f48, %r114;
	add.f32 	%f49, %f37, %f48;
	ld.shared.u8 	%r115, [%r81+11];
	ld.shared.u8 	%r116, [%r81+10];
	ld.shared.u8 	%r117, [%r81+9];
	ld.shared.s8 	%r118, [%r72+-5];
	mul.lo.s32 	%r119, %r118, %r115;
	cvt.rn.f32.s32 	%f50, %r119;
	add.f32 	%f51, %f39, %f50;
	mul.lo.s32 	%r120, %r118, %r116;
	cvt.rn.f32.s32 	%f52, %r120;
	add.f32 	%f53, %f41, %f52;
	mul.lo.s32 	%r121, %r118, %r117;
	cvt.rn.f32.s32 	%f54, %r121;
	add.f32 	%f55, %f43, %f54;
	ld.shared.s8 	%r122, [%r72+20];
	mul.lo.s32 	%r123, %r122, %r115;
	cvt.rn.f32.s32 	%f56, %r123;
	add.f32 	%f57, %f45, %f56;
	mul.lo.s32 	%r124, %r122, %r116;
	cvt.rn.f32.s32 	%f58, %r124;
	add.f32 	%f59, %f47, %f58;
	mul.lo.s32 	%r125, %r122, %r117;
	cvt.rn.f32.s32 	%f60, %r125;
	add.f32 	%f61, %f49, %f60;
	ld.shared.u8 	%r126, [%r81+14];
	ld.shared.u8 	%r127, [%r81+13];
	ld.shared.u8 	%r128, [%r81+12];
	ld.shared.s8 	%r129, [%r72];
	mul.lo.s32 	%r130, %r129, %r126;
	cvt.rn.f32.s32 	%f62, %r130;
	add.f32 	%f85, %f51, %f62;
	mul.lo.s32 	%r131, %r129, %r127;
	cvt.rn.f32.s32 	%f63, %r131;
	add.f32 	%f84, %f53, %f63;
	mul.lo.s32 	%r132, %r129, %r128;
	cvt.rn.f32.s32 	%f64, %r132;
	add.f32 	%f83, %f55, %f64;
	ld.shared.s8 	%r133, [%r72+25];
	mul.lo.s32 	%r134, %r133, %r126;
	cvt.rn.f32.s32 	%f65, %r134;
	add.f32 	%f82, %f57, %f65;
	mul.lo.s32 	%r135, %r133, %r127;
	cvt.rn.f32.s32 	%f66, %r135;
	add.f32 	%f81, %f59, %f66;
	mul.lo.s32 	%r136, %r133, %r128;
	cvt.rn.f32.s32 	%f67, %r136;
	add.f32 	%f80, %f61, %f67;
	add.s32 	%r209, %r209, 1;
	add.s32 	%r208, %r208, 1;
	setp.ne.s32 	%p57, %r208, 25;
	@%p57 bra 	$L__BB0_7;
	add.s32 	%r19, %r207, 3;
	setp.ge.u32 	%p58, %r19, %r24;
	mul.lo.s32 	%r20, %r19, %r25;
	add.s32 	%r137, %r206, 3;
	mul.hi.s32 	%r138, %r137, 1717986919;
	shr.u32 	%r139, %r138, 31;
	shr.u32 	%r140, %r138, 1;
	add.s32 	%r141, %r140, %r139;
	mul.lo.s32 	%r142, %r141, 5;
	sub.s32 	%r143, %r137, %r142;
	mad.lo.s32 	%r21, %r143, 780, %r30;
	or.pred  	%p10, %p2, %p58;
	@%p10 bra 	$L__BB0_38;
	add.s32 	%r145, %r3, %r20;
	mul.lo.s32 	%r146, %r145, %r26;
	add.s32 	%r147, %r146, 2;
	cvt.u64.u32 	%rd35, %r147;
	add.s64 	%rd36, %rd1, %rd35;
	ld.global.u8 	%rs85, [%rd36];
	mad.lo.s32 	%r148, %r1, 3, %r21;
	st.shared.u8 	[%r148+2], %rs85;
	add.s32 	%r149, %r146, 1;
	cvt.u64.u32 	%rd37, %r149;
	add.s64 	%rd38, %rd1, %rd37;
	ld.global.u8 	%rs114, [%rd38];
	bra.uni 	$L__BB0_39;
$L__BB0_10:
	mov.b16 	%rs100, 0;
	st.shared.u8 	[%r10+2], %rs100;
$L__BB0_11:
	st.shared.u8 	[%r10+1], %rs100;
	mov.b16 	%rs101, 0;
	not.pred 	%p20, %p1;
	@%p20 bra 	$L__BB0_13;
	add.s32 	%r37, %r3, %r8;
	mul.lo.s32 	%r38, %r37, %r26;
	cvt.u64.u32 	%rd9, %r38;
	add.s64 	%rd10, %rd1, %rd9;
	ld.global.u8 	%rs101, [%rd10];
$L__BB0_13:
	setp.lt.u32 	%p21, %r205, %r24;
	setp.lt.u32 	%p22, %r4, %r25;
	st.shared.u8 	[%r31+1560], %rs101;
	or.b32  	%r39, %r4, %r205;
	setp.gt.s32 	%p23, %r39, -1;
	and.pred  	%p24, %p22, %p21;
	and.pred  	%p6, %p24, %p23;
	mov.b16 	%rs102, 0;
	not.pred 	%p25, %p6;
	@%p25 bra 	$L__BB0_15;
	add.s32 	%r40, %r4, %r8;
	mad.lo.s32 	%r41, %r40, %r26, 2;
	cvt.u64.u32 	%rd11, %r41;
	add.s64 	%rd12, %rd1, %rd11;
	ld.global.u8 	%rs102, [%rd12];
$L__BB0_15:
	st.shared.u8 	[%r31+1565], %rs102;
	mov.b16 	%rs103, 0;
	@%p25 bra 	$L__BB0_17;
	add.s32 	%r42, %r4, %r8;
	mad.lo.s32 	%r43, %r42, %r26, 1;
	cvt.u64.u32 	%rd13, %r43;
	add.s64 	%rd14, %rd1, %rd13;
	ld.global.u8 	%rs103, [%rd14];
$L__BB0_17:
	st.shared.u8 	[%r31+1564], %rs103;
	mov.b16 	%rs104, 0;
	@%p25 bra 	$L__BB0_19;
	add.s32 	%r44, %r4, %r8;
	mul.lo.s32 	%r45, %r44, %r26;
	cvt.u64.u32 	%rd15, %r45;
	add.s64 	%rd16, %rd1, %rd15;
	ld.global.u8 	%rs104, [%rd16];
$L__BB0_19:
	setp.lt.u32 	%p28, %r205, %r24;
	st.shared.u8 	[%r31+1563], %rs104;
	or.b32  	%r46, %r2, %r205;
	setp.gt.s32 	%p29, %r46, -1;
	and.pred  	%p7, %p28, %p29;
	mov.b16 	%rs105, 0;
	not.pred 	%p30, %p7;
	@%p30 bra 	$L__BB0_21;
	add.s32 	%r47, %r2, %r8;
	mad.lo.s32 	%r48, %r47, %r26, 2;
	cvt.u64.u32 	%rd17, %r48;
	add.s64 	%rd18, %rd1, %rd17;
	ld.global.u8 	%rs105, [%rd18];
$L__BB0_21:
	st.shared.u8 	[%r10+8], %rs105;
	mov.b16 	%rs106, 0;
	@%p30 bra 	$L__BB0_23;
	add.s32 	%r49, %r2, %r8;
	mad.lo.s32 	%r50, %r49, %r26, 1;
	cvt.u64.u32 	%rd19, %r50;
	add.s64 	%rd20, %rd1, %rd19;
	ld.global.u8 	%rs106, [%rd20];
$L__BB0_23:
	st.shared.u8 	[%r31+1567], %rs106;
	mov.b16 	%rs107, 0;
	@%p30 bra 	$L__BB0_25;
	add.s32 	%r51, %r2, %r8;
	mul.lo.s32 	%r52, %r51, %r26;
	cvt.u64.u32 	%rd21, %r52;
	add.s64 	%rd22, %rd1, %rd21;
	ld.global.u8 	%rs107, [%rd22];
$L__BB0_25:
	setp.lt.u32 	%p33, %r205, %r24;
	setp.lt.u32 	%p34, %r5, %r25;
	st.shared.u8 	[%r10+6], %rs107;
	or.b32  	%r53, %r5, %r205;
	setp.gt.s32 	%p35, %r53, -1;
	and.pred  	%p36, %p34, %p33;
	and.pred  	%p8, %p36, %p35;
	mov.b16 	%rs108, 0;
	not.pred 	%p37, %p8;
	@%p37 bra 	$L__BB0_27;
	add.s32 	%r54, %r5, %r8;
	mad.lo.s32 	%r55, %r54, %r26, 2;
	cvt.u64.u32 	%rd23, %r55;
	add.s64 	%rd24, %rd1, %rd23;
	ld.global.u8 	%rs108, [%rd24];
$L__BB0_27:
	st.shared.u8 	[%r31+1571], %rs108;
	mov.b16 	%rs109, 0;
	@%p37 bra 	$L__BB0_29;
	add.s32 	%r56, %r5, %r8;
	mad.lo.s32 	%r57, %r56, %r26, 1;
	cvt.u64.u32 	%rd25, %r57;
	add.s64 	%rd26, %rd1, %rd25;
	ld.global.u8 	%rs109, [%rd26];
$L__BB0_29:
	st.shared.u8 	[%r10+10], %rs109;
	mov.b16 	%rs110, 0;
	@%p37 bra 	$L__BB0_31;
	add.s32 	%r58, %r5, %r8;
	mul.lo.s32 	%r59, %r58, %r26;
	cvt.u64.u32 	%rd27, %r59;
	add.s64 	%rd28, %rd1, %rd27;
	ld.global.u8 	%rs110, [%rd28];
$L__BB0_31:
	setp.lt.u32 	%p40, %r205, %r24;
	setp.lt.u32 	%p41, %r6, %r25;
	st.shared.u8 	[%r31+1569], %rs110;
	or.b32  	%r60, %r6, %r205;
	setp.gt.s32 	%p42, %r60, -1;
	and.pred  	%p43, %p41, %p40;
	and.pred  	%p9, %p43, %p42;
	mov.b16 	%rs111, 0;
	not.pred 	%p44, %p9;
	@%p44 bra 	$L__BB0_33;
	add.s32 	%r61, %r6, %r8;
	mad.lo.s32 	%r62, %r61, %r26, 2;
	cvt.u64.u32 	%rd29, %r62;
	add.s64 	%rd30, %rd1, %rd29;
	ld.global.u8 	%rs111, [%rd30];
$L__BB0_33:
	st.shared.u8 	[%r10+14], %rs111;
	mov.b16 	%rs112, 0;
	@%p44 bra 	$L__BB0_35;
	add.s32 	%r63, %r6, %r8;
	mad.lo.s32 	%r64, %r63, %r26, 1;
	cvt.u64.u32 	%rd31, %r64;
	add.s64 	%rd32, %rd1, %rd31;
	ld.global.u8 	%rs112, [%rd32];
$L__BB0_35:
	st.shared.u8 	[%r31+1573], %rs112;
	mov.b16 	%rs113, 0;
	@%p44 bra 	$L__BB0_37;
	add.s32 	%r65, %r6, %r8;
	mul.lo.s32 	%r66, %r65, %r26;
	cvt.u64.u32 	%rd33, %r66;
	add.s64 	%rd34, %rd1, %rd33;
	ld.global.u8 	%rs113, [%rd34];
$L__BB0_37:
	st.shared.u8 	[%r10+12], %rs113;
	add.s32 	%r205, %r205, 1;
	setp.eq.s32 	%p47, %r205, 3;
	@%p47 bra 	$L__BB0_4;
	bra.uni 	$L__BB0_2;
$L__BB0_38:
	mad.lo.s32 	%r150, %r1, 3, %r21;
	mov.b16 	%rs114, 0;
	st.shared.u8 	[%r150+2], %rs114;
$L__BB0_39:
	mad.lo.s32 	%r151, %r1, 3, %r21;
	st.shared.u8 	[%r151+1], %rs114;
	mov.b16 	%rs115, 0;
	@%p10 bra 	$L__BB0_41;
	add.s32 	%r152, %r3, %r20;
	mul.lo.s32 	%r153, %r152, %r26;
	cvt.u64.u32 	%rd39, %r153;
	add.s64 	%rd40, %rd1, %rd39;
	ld.global.u8 	%rs115, [%rd40];
$L__BB0_41:
	st.shared.u8 	[%r151], %rs115;
	or.pred  	%p11, %p3, %p58;
	mov.b16 	%rs116, 0;
	@%p11 bra 	$L__BB0_43;
	add.s32 	%r155, %r4, %r20;
	mad.lo.s32 	%r156, %r155, %r26, 2;
	cvt.u64.u32 	%rd41, %r156;
	add.s64 	%rd42, %rd1, %rd41;
	ld.global.u8 	%rs116, [%rd42];
$L__BB0_43:
	st.shared.u8 	[%r151+5], %rs116;
	mov.b16 	%rs117, 0;
	@%p11 bra 	$L__BB0_45;
	add.s32 	%r158, %r4, %r20;
	mad.lo.s32 	%r159, %r158, %r26, 1;
	cvt.u64.u32 	%rd43, %r159;
	add.s64 	%rd44, %rd1, %rd43;
	ld.global.u8 	%rs117, [%rd44];
$L__BB0_45:
	st.shared.u8 	[%r151+4], %rs117;
	mov.b16 	%rs118, 0;
	@%p11 bra 	$L__BB0_47;
	add.s32 	%r161, %r4, %r20;
	mul.lo.s32 	%r162, %r161, %r26;
	cvt.u64.u32 	%rd45, %r162;
	add.s64 	%rd46, %rd1, %rd45;
	ld.global.u8 	%rs118, [%rd46];
$L__BB0_47:
	setp.ge.u32 	%p60, %r19, %r24;
	setp.lt.s32 	%p61, %r2, 0;
	st.shared.u8 	[%r151+3], %rs118;
	or.pred  	%p12, %p61, %p60;
	mov.b16 	%rs119, 0;
	@%p12 bra 	$L__BB0_49;
	add.s32 	%r164, %r2, %r20;
	mad.lo.s32 	%r165, %r164, %r26, 2;
	cvt.u64.u32 	%rd47, %r165;
	add.s64 	%rd48, %rd1, %rd47;
	ld.global.u8 	%rs119, [%rd48];
$L__BB0_49:
	st.shared.u8 	[%r151+8], %rs119;
	mov.b16 	%rs120, 0;
	@%p12 bra 	$L__BB0_51;
	add.s32 	%r167, %r2, %r20;
	mad.lo.s32 	%r168, %r167, %r26, 1;
	cvt.u64.u32 	%rd49, %r168;
	add.s64 	%rd50, %rd1, %rd49;
	ld.global.u8 	%rs120, [%rd50];
$L__BB0_51:
	st.shared.u8 	[%r151+7], %rs120;
	mov.b16 	%rs121, 0;
	@%p12 bra 	$L__BB0_53;
	add.s32 	%r170, %r2, %r20;
	mul.lo.s32 	%r171, %r170, %r26;
	cvt.u64.u32 	%rd51, %r171;
	add.s64 	%rd52, %rd1, %rd51;
	ld.global.u8 	%rs121, [%rd52];
$L__BB0_53:
	st.shared.u8 	[%r151+6], %rs121;
	or.pred  	%p13, %p4, %p60;
	mov.b16 	%rs122, 0;
	@%p13 bra 	$L__BB0_55;
	add.s32 	%r173, %r5, %r20;
	mad.lo.s32 	%r174, %r173, %r26, 2;
	cvt.u64.u32 	%rd53, %r174;
	add.s64 	%rd54, %rd1, %rd53;
	ld.global.u8 	%rs122, [%rd54];
$L__BB0_55:
	st.shared.u8 	[%r151+11], %rs122;
	mov.b16 	%rs123, 0;
	@%p13 bra 	$L__BB0_57;
	add.s32 	%r176, %r5, %r20;
	mad.lo.s32 	%r177, %r176, %r26, 1;
	cvt.u64.u32 	%rd55, %r177;
	add.s64 	%rd56, %rd1, %rd55;
	ld.global.u8 	%rs123, [%rd56];
$L__BB0_57:
	st.shared.u8 	[%r151+10], %rs123;
	mov.b16 	%rs124, 0;
	@%p13 bra 	$L__BB0_59;
	add.s32 	%r179, %r5, %r20;
	mul.lo.s32 	%r180, %r179, %r26;
	cvt.u64.u32 	%rd57, %r180;
	add.s64 	%rd58, %rd1, %rd57;
	ld.global.u8 	%rs124, [%rd58];
$L__BB0_59:
	setp.ge.u32 	%p63, %r19, %r24;
	st.shared.u8 	[%r151+9], %rs124;
	or.pred  	%p14, %p5, %p63;
	mov.b16 	%rs125, 0;
	@%p14 bra 	$L__BB0_61;
	add.s32 	%r182, %r6, %r20;
	mad.lo.s32 	%r183, %r182, %r26, 2;
	cvt.u64.u32 	%rd59, %r183;
	add.s64 	%rd60, %rd1, %rd59;
	ld.global.u8 	%rs125, [%rd60];
$L__BB0_61:
	st.shared.u8 	[%r151+14], %rs125;
	mov.b16 	%rs126, 0;
	@%p14 bra 	$L__BB0_63;
	add.s32 	%r185, %r6, %r20;
	mad.lo.s32 	%r186, %r185, %r26, 1;
	cvt.u64.u32 	%rd61, %r186;
	add.s64 	%rd62, %rd1, %rd61;
	ld.global.u8 	%rs126, [%rd62];
$L__BB0_63:
	st.shared.u8 	[%r151+13], %rs126;
	mov.b16 	%rs127, 0;
	@%p14 bra 	$L__BB0_65;
	add.s32 	%r188, %r6, %r20;
	mul.lo.s32 	%r189, %r188, %r26;
	cvt.u64.u32 	%rd63, %r189;
	add.s64 	%rd64, %rd1, %rd63;
	ld.global.u8 	%rs127, [%rd64];
$L__BB0_65:
	st.shared.u8 	[%r151+12], %rs127;
	add.s32 	%r191, %r206, 1;
	mul.hi.s32 	%r192, %r191, 1717986919;
	shr.u32 	%r193, %r192, 31;
	shr.s32 	%r194, %r192, 1;
	add.s32 	%r195, %r194, %r193;
	mul.lo.s32 	%r196, %r195, 5;
	sub.s32 	%r206, %r191, %r196;
	mul.f32 	%f68, %f82, %f82;
	fma.rn.f32 	%f69, %f85, %f85, %f68;
	sqrt.rn.f32 	%f70, %f69;
	mul.f32 	%f71, %f70, 0f3E000000;
	cvt.f64.f32 	%fd1, %f71;
	min.f64 	%fd2, %fd1, 0d406FE00000000000;
	cvt.rzi.u32.f64 	%r197, %fd2;
	mad.lo.s32 	%r198, %r25, -3, %r20;
	add.s32 	%r199, %r198, %r2;
	mul.lo.s32 	%r200, %r199, %r26;
	add.s32 	%r201, %r200, 2;
	cvt.u64.u32 	%rd65, %r201;
	add.s64 	%rd66, %rd2, %rd65;
	st.global.u8 	[%rd66], %r197;
	mul.f32 	%f72, %f81, %f81;
	fma.rn.f32 	%f73, %f84, %f84, %f72;
	sqrt.rn.f32 	%f74, %f73;
	mul.f32 	%f75, %f74, 0f3E000000;
	cvt.f64.f32 	%fd3, %f75;
	min.f64 	%fd4, %fd3, 0d406FE00000000000;
	cvt.rzi.u32.f64 	%r202, %fd4;
	add.s32 	%r203, %r200, 1;
	cvt.u64.u32 	%rd67, %r203;
	add.s64 	%rd68, %rd2, %rd67;
	st.global.u8 	[%rd68], %r202;
	mul.f32 	%f76, %f80, %f80;
	fma.rn.f32 	%f77, %f83, %f83, %f76;
	sqrt.rn.f32 	%f78, %f77;
	mul.f32 	%f79, %f78, 0f3E000000;
	cvt.f64.f32 	%fd5, %f79;
	min.f64 	%fd6, %fd5, 0d406FE00000000000;
	cvt.rzi.u32.f64 	%r204, %fd6;
	cvt.u64.u32 	%rd69, %r200;
	add.s64 	%rd70, %rd2, %rd69;
	st.global.u8 	[%rd70], %r204;
	add.s32 	%r207, %r207, 1;
	setp.ne.s32 	%p64, %r207, %r24;
	@%p64 bra 	$L__BB0_6;
$L__BB0_66:
	ret;

}


// ===== COMPILED SASS (sm_100) =====

	.target	sm_100

	.elftype	@"ET_EXEC"


//--------------------- .note.nv.tkinfo           --------------------------
	.section	.note.nv.tkinfo,"",@"SHT_NOTE"
	.sectionflags	@"SHF_NOTE_NV_TKINFO"
	.tkinfo
        /*0018*/ 	.word	0x00000002
        /*0030*/ 	.string	""
        /*0030*/ 	.string	"ptxas"
        /*0030*/ 	.string	"Cuda compilation tools, release 13.0, V13.0.88"
        /*0030*/ 	.string	"Build cuda_13.0.r13.0/compiler.36424714_0"
        /*0030*/ 	.string	"-arch sm_100 -m 64 "



//--------------------- .note.nv.cuinfo           --------------------------
	.section	.note.nv.cuinfo,"",@"SHT_NOTE"
	.sectionflags	@"SHF_NOTE_NV_CUINFO"
        /*0018*/ 	.short	0x0002
        /*001a*/ 	.short	0x0064
        /*001c*/ 	.short	0x0082
	.zero		2


//--------------------- .nv.info                  --------------------------
	.section	.nv.info,"",@"SHT_CUDA_INFO"
	.align	4


	//----- nvinfo : EIATTR_REGCOUNT
	.align		4
        /*0000*/ 	.byte	0x04, 0x2f
        /*0002*/ 	.short	(.L_2 - .L_1)
	.align		4
.L_1:
        /*0004*/ 	.word	index@(_Z5sobelPhS_jjj)
        /*0008*/ 	.word	0x00000020


	//----- nvinfo : EIATTR_FRAME_SIZE
	.align		4
.L_2:
        /*000c*/ 	.byte	0x04, 0x11
        /*000e*/ 	.short	(.L_4 - .L_3)
	.align		4
.L_3:
        /*0010*/ 	.word	index@($__internal_0_$__cuda_sm20_sqrt_rn_f32_slowpath)
        /*0014*/ 	.word	0x00000000


	//----- nvinfo : EIATTR_FRAME_SIZE
	.align		4
.L_4:
        /*0018*/ 	.byte	0x04, 0x11
        /*001a*/ 	.short	(.L_6 - .L_5)
	.align		4
.L_5:
        /*001c*/ 	.word	index@(_Z5sobelPhS_jjj)
        /*0020*/ 	.word	0x00000000


	//----- nvinfo : EIATTR_MIN_STACK_SIZE
	.align		4
.L_6:
        /*0024*/ 	.byte	0x04, 0x12
        /*0026*/ 	.short	(.L_8 - .L_7)
	.align		4
.L_7:
        /*0028*/ 	.word	index@(_Z5sobelPhS_jjj)
        /*002c*/ 	.word	0x00000000
.L_8:


//--------------------- .nv.compat                --------------------------
	.section	.nv.compat,"",@"SHT_CUDA_COMPAT_INFO"
	.align	4
        /*0000*/ 	.byte	0x02, 0x09, 0x00, 0x00, 0x02, 0x02, 0x01, 0x00, 0x02, 0x05, 0x05, 0x00, 0x03, 0x07, 0x01, 0x01
        /*0010*/ 	.byte	0x02, 0x03, 0x00, 0x00, 0x02, 0x06, 0x01, 0x00, 0x04, 0x0b, 0x08, 0x00, 0x01, 0x00, 0x00, 0x00
        /*0020*/ 	.byte	0x00, 0x00, 0x00, 0x00


//--------------------- .nv.info._Z5sobelPhS_jjj  --------------------------
	.section	.nv.info._Z5sobelPhS_jjj,"",@"SHT_CUDA_INFO"
	.sectionflags	@""
	.align	4


	//----- nvinfo : EIATTR_CUDA_API_VERSION
	.align		4
        /*0000*/ 	.byte	0x04, 0x37
        /*0002*/ 	.short	(.L_10 - .L_9)
.L_9:
        /*0004*/ 	.word	0x00000082


	//----- nvinfo : EIATTR_KPARAM_INFO
	.align		4
.L_10:
        /*0008*/ 	.byte	0x04, 0x17
        /*000a*/ 	.short	(.L_12 - .L_11)
.L_11:
        /*000c*/ 	.word	0x00000000
        /*0010*/ 	.short	0x0004
        /*0012*/ 	.short	0x0018
        /*0014*/ 	.byte	0x00, 0xf0, 0x11, 0x00


	//----- nvinfo : EIATTR_KPARAM_INFO
	.align		4
.L_12:
        /*0018*/ 	.byte	0x04, 0x17
        /*001a*/ 	.short	(.L_14 - .L_13)
.L_13:
        /*001c*/ 	.word	0x00000000
        /*0020*/ 	.short	0x0003
        /*0022*/ 	.short	0x0014
        /*0024*/ 	.byte	0x00, 0xf0, 0x11, 0x00


	//----- nvinfo : EIATTR_KPARAM_INFO
	.align		4
.L_14:
        /*0028*/ 	.byte	0x04, 0x17
        /*002a*/ 	.short	(.L_16 - .L_15)
.L_15:
        /*002c*/ 	.word	0x00000000
        /*0030*/ 	.short	0x0002
        /*0032*/ 	.short	0x0010
        /*0034*/ 	.byte	0x00, 0xf0, 0x11, 0x00


	//----- nvinfo : EIATTR_KPARAM_INFO
	.align		4
.L_16:
        /*0038*/ 	.byte	0x04, 0x17
        /*003a*/ 	.short	(.L_18 - .L_17)
.L_17:
        /*003c*/ 	.word	0x00000000
        /*0040*/ 	.short	0x0001
        /*0042*/ 	.short	0x0008
        /*0044*/ 	.byte	0x00, 0xf5, 0x21, 0x00


	//----- nvinfo : EIATTR_KPARAM_INFO
	.align		4
.L_18:
        /*0048*/ 	.byte	0x04, 0x17
        /*004a*/ 	.short	(.L_20 - .L_19)
.L_19:
        /*004c*/ 	.word	0x00000000
        /*0050*/ 	.short	0x0000
        /*0052*/ 	.short	0x0000
        /*0054*/ 	.byte	0x00, 0xf5, 0x21, 0x00


	//----- nvinfo : EIATTR_SPARSE_MMA_MASK
	.align		4
.L_20:
        /*0058*/ 	.byte	0x03, 0x50
        /*005a*/ 	.short	0x0000


	//----- nvinfo : EIATTR_MAXREG_COUNT
	.align		4
        /*005c*/ 	.byte	0x03, 0x1b
        /*005e*/ 	.short	0x00ff


	//----- nvinfo : EIATTR_NUM_BARRIERS
	.align		4
        /*0060*/ 	.byte	0x02, 0x4c
        /*0062*/ 	.byte	0x01
	.zero		1


	//----- nvinfo : EIATTR_MERCURY_ISA_VERSION
	.align		4
        /*0064*/ 	.byte	0x03, 0x5f
        /*0066*/ 	.short	0x0101


	//----- nvinfo : EIATTR_VRC_CTA_INIT_COUNT
	.align		4
        /*0068*/ 	.byte	0x02, 0x4a
	.zero		1
	.zero		1


	//----- nvinfo : EIATTR_EXIT_INSTR_OFFSETS
	.align		4
        /*006c*/ 	.byte	0x04, 0x1c
        /*006e*/ 	.short	(.L_22 - .L_21)


	//   ....[0]....
.L_21:
        /*0070*/ 	.word	0x00000070


	//   ....[1]....
        /*0074*/ 	.word	0x00000f20


	//   ....[2]....
        /*0078*/ 	.word	0x00002860


	//----- nvinfo : EIATTR_CRS_STACK_SIZE
	.align		4
.L_22:
        /*007c*/ 	.byte	0x04, 0x1e
        /*007e*/ 	.short	(.L_24 - .L_23)
.L_23:
        /*0080*/ 	.word	0x00000000


	//----- nvinfo : EIATTR_CBANK_PARAM_SIZE
	.align		4
.L_24:
        /*0084*/ 	.byte	0x03, 0x19
        /*0086*/ 	.short	0x001c


	//----- nvinfo : EIATTR_PARAM_CBANK
	.align		4
        /*0088*/ 	.byte	0x04, 0x0a
        /*008a*/ 	.short	(.L_26 - .L_25)
	.align		4
.L_25:
        /*008c*/ 	.word	index@(.nv.constant0._Z5sobelPhS_jjj)
        /*0090*/ 	.short	0x0380
        /*0092*/ 	.short	0x001c


	//----- nvinfo : EIATTR_SW_WAR
	.align		4
.L_26:
        /*0094*/ 	.byte	0x04, 0x36
        /*0096*/ 	.short	(.L_28 - .L_27)
.L_27:
        /*0098*/ 	.word	0x00000008
.L_28:


//--------------------- .nv.callgraph             --------------------------
	.section	.nv.callgraph,"",@"SHT_CUDA_CALLGRAPH"
	.align	4
	.sectionentsize	8
	.align		4
        /*0000*/ 	.word	0x00000000
	.align		4
        /*0004*/ 	.word	0xffffffff
	.align		4
        /*0008*/ 	.word	0x00000000
	.align		4
        /*000c*/ 	.word	0xfffffffe
	.align		4
        /*0010*/ 	.word	0x00000000
	.align		4
        /*0014*/ 	.word	0xfffffffd
	.align		4
        /*0018*/ 	.word	0x00000000
	.align		4
        /*001c*/ 	.word	0xfffffffc


//--------------------- .nv.constant3             --------------------------
	.section	.nv.constant3,"a",@progbits
.nv.constant3:
	.type		mask,@object
	.size		mask,(.L_0 - mask)
mask:
        /*0000*/ 	.byte	0xff, 0xfc, 0xfa, 0xfc, 0xff, 0xfe, 0xf8, 0xf4, 0xf8, 0xfe, 0x00, 0x00, 0x00, 0x00, 0x00, 0x02
        /*0010*/ 	.byte	0x08, 0x0c, 0x08, 0x02, 0x01, 0x04, 0x06, 0x04, 0x01, 0xff, 0xfe, 0x00, 0x02, 0x01, 0xfc, 0xf8
        /*0020*/ 	.byte	0x00, 0x08, 0x04, 0xfa, 0xf4, 0x00, 0x0c, 0x06, 0xfc, 0xf8, 0x00, 0x08, 0x04, 0xff, 0xfe, 0x00
        /*0030*/ 	.byte	0x02, 0x01
.L_0:


//--------------------- .text._Z5sobelPhS_jjj     --------------------------
	.section	.text._Z5sobelPhS_jjj,"ax",@progbits
	.align	128
        .global         _Z5sobelPhS_jjj
        .type           _Z5sobelPhS_jjj,@function
        .size           _Z5sobelPhS_jjj,(.L_x_15 - _Z5sobelPhS_jjj)
        .other          _Z5sobelPhS_jjj,@"STO_CUDA_ENTRY STV_DEFAULT"
_Z5sobelPhS_jjj:
.text._Z5sobelPhS_jjj:
[----:B------:R-:W-:Y:S01]  /*0000*/  LDC R1, c[0x0][0x37c] ;  /* 0x0000df00ff017b82 */ /* 0x000fe20000000800 */
[----:B------:R-:W0:Y:S07]  /*0010*/  S2R R0, SR_TID.X ;  /* 0x0000000000007919 */ /* 0x000e2e0000002100 */
[----:B------:R-:W0:Y:S01]  /*0020*/  S2UR UR4, SR_CTAID.X ;  /* 0x00000000000479c3 */ /* 0x000e220000002500 */
[----:B------:R-:W1:Y:S07]  /*0030*/  LDCU UR5, c[0x0][0x394] ;  /* 0x00007280ff0577ac */ /* 0x000e6e0008000800 */
[----:B------:R-:W0:Y:S02]  /*0040*/  LDC R21, c[0x0][0x360] ;  /* 0x0000d800ff157b82 */ /* 0x000e240000000800 */
[----:B0-----:R-:W-:-:S05]  /*0050*/  IMAD R21, R21, UR4, R0 ;  /* 0x0000000415157c24 */ /* 0x001fca000f8e0200 */
[----:B-1----:R-:W-:-:S13]  /*0060*/  ISETP.GE.U32.AND P0, PT, R21, UR5, PT ;  /* 0x0000000515007c0c */ /* 0x002fda000bf06070 */
[----:B------:R-:W-:Y:S05]  /*0070*/  @P0 EXIT ;  /* 0x000000000000094d */ /* 0x000fea0003800000 */
[----:B------:R-:W0:Y:S01]  /*0080*/  S2R R2, SR_CgaCtaId ;  /* 0x0000000000027919 */ /* 0x000e220000008800 */
[----:B------:R-:W-:Y:S01]  /*0090*/  MOV R3, 0x400 ;  /* 0x0000040000037802 */ /* 0x000fe20000000f00 */
[----:B------:R-:W-:Y:S02]  /*00a0*/  IMAD.MOV.U32 R4, RZ, RZ, 0xff ;  /* 0x000000ffff047424 */ /* 0x000fe400078e00ff */
[----:B------:R-:W-:Y:S02]  /*00b0*/  HFMA2 R6, -RZ, RZ, 0, 1.490116119384765625e-05 ;  /* 0x000000faff067431 */ /* 0x000fe400000001ff */
[----:B------:R-:W-:Y:S01]  /*00c0*/  IMAD.MOV.U32 R9, RZ, RZ, 0xf8 ;  /* 0x000000f8ff097424 */ /* 0x000fe200078e00ff */
[----:B------:R-:W1:Y:S01]  /*00d0*/  LDCU.64 UR8, c[0x0][0x358] ;  /* 0x00006b00ff0877ac */ /* 0x000e620008000a00 */
[----:B------:R-:W-:Y:S02]  /*00e0*/  IMAD.MOV.U32 R5, RZ, RZ, 0xfc ;  /* 0x000000fcff057424 */ /* 0x000fe400078e00ff */
[----:B------:R-:W-:Y:S01]  /*00f0*/  IMAD.MOV.U32 R8, RZ, RZ, 0xfe ;  /* 0x000000feff087424 */ /* 0x000fe200078e00ff */
[----:B------:R-:W2:Y:S01]  /*0100*/  LDCU.64 UR4, c[0x0][0x390] ;  /* 0x00007200ff0477ac */ /* 0x000ea20008000a00 */
[----:B------:R-:W-:Y:S01]  /*0110*/  IMAD.MOV.U32 R10, RZ, RZ, 0x8 ;  /* 0x00000008ff0a7424 */ /* 0x000fe200078e00ff */
[----:B0-----:R-:W-:Y:S01]  /*0120*/  LEA R7, R2, R3, 0x18 ;  /* 0x0000000302077211 */ /* 0x001fe200078ec0ff */
[----:B------:R-:W-:-:S04]  /*0130*/  VIADD R3, R3, 0x32 ;  /* 0x0000003203037836 */ /* 0x000fc80000000000 */
[----:B------:R-:W-:Y:S01]  /*0140*/  STS.U8 [R7], R4 ;  /* 0x0000000407007388 */ /* 0x000fe20000000000 */
[----:B------:R-:W-:Y:S02]  /*0150*/  LEA R2, R2, R3, 0x18 ;  /* 0x0000000302027211 */ /* 0x000fe400078ec0ff */
[----:B------:R-:W-:Y:S01]  /*0160*/  IADD3 R3, PT, PT, R21, -0x1, RZ ;  /* 0xffffffff15037810 */ /* 0x000fe20007ffe0ff */
[----:B------:R-:W-:Y:S04]  /*0170*/  STS.U8 [R7+0x4], R4 ;  /* 0x0000040407007388 */ /* 0x000fe80000000000 */
[----:B------:R-:W-:Y:S04]  /*0180*/  STS.U8 [R7+0x19], R4 ;  /* 0x0000190407007388 */ /* 0x000fe80000000000 */
[----:B------:R0:W-:Y:S04]  /*0190*/  STS.U8 [R7+0x2d], R4 ;  /* 0x00002d0407007388 */ /* 0x0001e80000000000 */
[----:B------:R-:W-:Y:S04]  /*01a0*/  STS.U8 [R7+0x1], R5 ;  /* 0x0000010507007388 */ /* 0x000fe80000000000 */
[----:B------:R-:W-:Y:S01]  /*01b0*/  STS.U8 [R7+0x3], R5 ;  /* 0x0000030507007388 */ /* 0x000fe20000000000 */
[----:B0-----:R-:W-:-:S02]  /*01c0*/  PRMT R4, R9, 0x7610, R4 ;  /* 0x0000761009047816 */ /* 0x001fc40000000004 */
[----:B------:R-:W-:Y:S01]  /*01d0*/  MOV R9, 0xf4 ;  /* 0x000000f400097802 */ /* 0x000fe20000000f00 */
[----:B------:R-:W-:Y:S04]  /*01e0*/  STS.U8 [R7+0x1e], R5 ;  /* 0x00001e0507007388 */ /* 0x000fe80000000000 */
[----:B------:R0:W-:Y:S04]  /*01f0*/  STS.U8 [R7+0x28], R5 ;  /* 0x0000280507007388 */ /* 0x0001e80000000000 */
[----:B------:R-:W-:Y:S04]  /*0200*/  STS.U8 [R7+0x2], R6 ;  /* 0x0000020607007388 */ /* 0x000fe80000000000 */
[----:B------:R3:W-:Y:S01]  /*0210*/  STS.U8 [R7+0x23], R6 ;  /* 0x0000230607007388 */ /* 0x0007e20000000000 */
[----:B0-----:R-:W-:Y:S01]  /*0220*/  PRMT R5, R9, 0x7610, R5 ;  /* 0x0000761009057816 */ /* 0x001fe20000000005 */
[----:B------:R-:W-:-:S02]  /*0230*/  IMAD.MOV.U32 R9, RZ, RZ, 0x2 ;  /* 0x00000002ff097424 */ /* 0x000fc400078e00ff */
[----:B------:R-:W-:Y:S04]  /*0240*/  STS.U8 [R7+0x6], R4 ;  /* 0x0000060407007388 */ /* 0x000fe80000000000 */
[----:B------:R-:W-:Y:S01]  /*0250*/  STS.U8 [R7+0x8], R4 ;  /* 0x0000080407007388 */ /* 0x000fe20000000000 */
[----:B---3--:R-:W-:Y:S01]  /*0260*/  PRMT R6, R9, 0x7610, R6 ;  /* 0x0000761009067816 */ /* 0x008fe20000000006 */
[----:B------:R-:W-:Y:S02]  /*0270*/  HFMA2 R9, -RZ, RZ, 0, 7.152557373046875e-07 ;  /* 0x0000000cff097431 */ /* 0x000fe400000001ff */
[----:B------:R-:W-:Y:S04]  /*0280*/  STS.U8 [R7+0x1f], R4 ;  /* 0x00001f0407007388 */ /* 0x000fe80000000000 */
[----:B------:R0:W-:Y:S04]  /*0290*/  STS.U8 [R7+0x29], R4 ;  /* 0x0000290407007388 */ /* 0x0001e80000000000 */
[----:B------:R-:W-:Y:S04]  /*02a0*/  STS.U8 [R7+0xa], RZ ;  /* 0x00000aff07007388 */ /* 0x000fe80000000000 */
[----:B------:R-:W-:Y:S01]  /*02b0*/  STS.U8 [R7+0xb], RZ ;  /* 0x00000bff07007388 */ /* 0x000fe20000000000 */
[----:B0-----:R-:W-:Y:S01]  /*02c0*/  PRMT R4, R9, 0x7610, R4 ;  /* 0x0000761009047816 */ /* 0x001fe20000000004 */
[----:B------:R-:W-:-:S02]  /*02d0*/  IMAD.MOV.U32 R9, RZ, RZ, 0x4 ;  /* 0x00000004ff097424 */ /* 0x000fc400078e00ff */
[----:B------:R-:W-:Y:S04]  /*02e0*/  STS.U8 [R7+0xc], RZ ;  /* 0x00000cff07007388 */ /* 0x000fe80000000000 */
[----:B------:R-:W-:Y:S04]  /*02f0*/  STS.U8 [R7+0x15], R9 ;  /* 0x0000150907007388 */ /* 0x000fe80000000000 */
[----:B------:R-:W-:Y:S04]  /*0300*/  STS.U8 [R7+0x17], R9 ;  /* 0x0000170907007388 */ /* 0x000fe80000000000 */
[----:B------:R-:W-:Y:S04]  /*0310*/  STS.U8 [R7+0x22], R9 ;  /* 0x0000220907007388 */ /* 0x000fe80000000000 */
[----:B------:R-:W-:Y:S04]  /*0320*/  STS.U8 [R7+0x2c], R9 ;  /* 0x00002c0907007388 */ /* 0x000fe80000000000 */
[----:B------:R-:W-:Y:S04]  /*0330*/  STS.U8 [R7+0xd], RZ ;  /* 0x00000dff07007388 */ /* 0x000fe80000000000 */
[----:B------:R-:W-:Y:S04]  /*0340*/  STS.U8 [R7+0xe], RZ ;  /* 0x00000eff07007388 */ /* 0x000fe80000000000 */
[----:B------:R-:W-:Y:S04]  /*0350*/  STS.U8 [R7+0x1b], RZ ;  /* 0x00001bff07007388 */ /* 0x000fe80000000000 */
[----:B------:R-:W-:Y:S04]  /*0360*/  STS.U8 [R7+0x20], RZ ;  /* 0x000020ff07007388 */ /* 0x000fe80000000000 */
[----:B------:R-:W-:Y:S04]  /*0370*/  STS.U8 [R7+0x25], RZ ;  /* 0x000025ff07007388 */ /* 0x000fe80000000000 */
[----:B------:R-:W-:Y:S04]  /*0380*/  STS.U8 [R7+0x2a], RZ ;  /* 0x00002aff07007388 */ /* 0x000fe80000000000 */
[----:B------:R-:W-:Y:S04]  /*0390*/  STS.U8 [R7+0x2f], RZ ;  /* 0x00002fff07007388 */ /* 0x000fe80000000000 */
[----:B------:R-:W-:Y:S04]  /*03a0*/  STS.U8 [R7+0x5], R8 ;  /* 0x0000050807007388 */ /* 0x000fe80000000000 */
[----:B------:R-:W-:Y:S04]  /*03b0*/  STS.U8 [R7+0x9], R8 ;  /* 0x0000090807007388 */ /* 0x000fe80000000000 */
        /* <DEDUP_REMOVED lines=8> */
[----:B---3--:R-:W-:-:S03]  /*0440*/  MOV R5, 0x1 ;  /* 0x0000000100057802 */ /* 0x008fc60000000f00 */
[----:B------:R-:W-:Y:S04]  /*0450*/  STS.U8 [R7+0x1c], R6 ;  /* 0x00001c0607007388 */ /* 0x000fe80000000000 */
[----:B------:R0:W-:Y:S04]  /*0460*/  STS.U8 [R7+0x30], R6 ;  /* 0x0000300607007388 */ /* 0x0001e80000000000 */
[----:B------:R-:W-:Y:S04]  /*0470*/  STS.U8 [R7+0x10], R8 ;  /* 0x0000100807007388 */ /* 0x000fe80000000000 */
[----:B------:R-:W-:Y:S01]  /*0480*/  STS.U8 [R7+0x12], R8 ;  /* 0x0000120807007388 */ /* 0x000fe20000000000 */
[----:B0-----:R-:W-:-:S03]  /*0490*/  PRMT R6, R10, 0x7610, R6 ;  /* 0x000076100a067816 */ /* 0x001fc60000000006 */
[----:B------:R-:W-:Y:S04]  /*04a0*/  STS.U8 [R7+0x21], R8 ;  /* 0x0000210807007388 */ /* 0x000fe80000000000 */
[----:B------:R0:W-:Y:S04]  /*04b0*/  STS.U8 [R7+0x2b], R8 ;  /* 0x00002b0807007388 */ /* 0x0001e80000000000 */
[----:B------:R-:W-:Y:S04]  /*04c0*/  STS.U8 [R7+0x11], R4 ;  /* 0x0000110407007388 */ /* 0x000fe80000000000 */
[----:B------:R3:W-:Y:S01]  /*04d0*/  STS.U8 [R7+0x26], R4 ;  /* 0x0000260407007388 */ /* 0x0007e20000000000 */
[----:B0-----:R-:W-:-:S03]  /*04e0*/  MOV R8, 0xfffffffe ;  /* 0xfffffffe00087802 */ /* 0x001fc60000000f00 */
[----:B------:R-:W-:Y:S04]  /*04f0*/  STS.U8 [R7+0x16], R6 ;  /* 0x0000160607007388 */ /* 0x000fe80000000000 */
[----:B------:R0:W-:Y:S01]  /*0500*/  STS.U8 [R7+0x27], R6 ;  /* 0x0000270607007388 */ /* 0x0001e20000000000 */
[----:B---3--:R-:W-:-:S03]  /*0510*/  VIADD R4, R21, 0x1 ;  /* 0x0000000115047836 */ /* 0x008fc60000000000 */
[----:B------:R-:W-:Y:S04]  /*0520*/  STS.U8 [R7+0x14], R5 ;  /* 0x0000140507007388 */ /* 0x000fe80000000000 */
[----:B------:R-:W-:Y:S01]  /*0530*/  STS.U8 [R7+0x18], R5 ;  /* 0x0000180507007388 */ /* 0x000fe20000000000 */
[----:B0-----:R-:W-:-:S03]  /*0540*/  VIADD R6, R21, 0xfffffffe ;  /* 0xfffffffe15067836 */ /* 0x001fc60000000000 */
[----:B------:R-:W-:Y:S04]  /*0550*/  STS.U8 [R7+0x1d], R5 ;  /* 0x00001d0507007388 */ /* 0x000fe80000000000 */
[----:B------:R0:W-:Y:S02]  /*0560*/  STS.U8 [R7+0x31], R5 ;  /* 0x0000310507007388 */ /* 0x0001e40000000000 */
[----:B012---:R-:W-:-:S07]  /*0570*/  VIADD R5, R21, 0x2 ;  /* 0x0000000215057836 */ /* 0x007fce0000000000 */
.L_x_0:
[----:B------:R-:W-:Y:S02]  /*0580*/  ISETP.GE.U32.AND P1, PT, R8, UR4, PT ;  /* 0x0000000408007c0c */ /* 0x000fe4000bf26070 */
[CC--:B0-----:R-:W-:Y:S02]  /*0590*/  LOP3.LUT R7, R6.reuse, R8.reuse, RZ, 0xfc, !PT ;  /* 0x0000000806077212 */ /* 0x0c1fe400078efcff */
[----:B------:R-:W-:Y:S02]  /*05a0*/  ISETP.LT.U32.AND P0, PT, R6, UR5, !P1 ;  /* 0x0000000506007c0c */ /* 0x000fe4000cf01070 */
[----:B------:R-:W-:Y:S02]  /*05b0*/  LOP3.LUT R9, R3, R8, RZ, 0xfc, !PT ;  /* 0x0000000803097212 */ /* 0x000fe400078efcff */
[----:B------:R-:W-:Y:S02]  /*05c0*/  ISETP.GT.AND P0, PT, R7, -0x1, P0 ;  /* 0xffffffff0700780c */ /* 0x000fe40000704270 */
[----:B------:R-:W-:-:S02]  /*05d0*/  ISETP.LT.U32.AND P3, PT, R3, UR5, !P1 ;  /* 0x0000000503007c0c */ /* 0x000fc4000cf61070 */
[----:B------:R-:W-:Y:S02]  /*05e0*/  LOP3.LUT R15, R21, R8, RZ, 0xfc, !PT ;  /* 0x00000008150f7212 */ /* 0x000fe400078efcff */
[----:B------:R-:W-:Y:S02]  /*05f0*/  ISETP.GT.AND P3, PT, R9, -0x1, P3 ;  /* 0xffffffff0900780c */ /* 0x000fe40001f64270 */
[----:B------:R-:W-:-:S04]  /*0600*/  ISETP.GT.AND P2, PT, R15, -0x1, PT ;  /* 0xffffffff0f00780c */ /* 0x000fc80003f44270 */
[C---:B------:R-:W-:Y:S01]  /*0610*/  ISETP.LT.U32.AND P2, PT, R8.reuse, UR4, P2 ;  /* 0x0000000408007c0c */ /* 0x040fe20009741070 */
[----:B------:R-:W0:Y:S01]  /*0620*/  @P0 LDC R7, c[0x0][0x398] ;  /* 0x0000e600ff070b82 */ /* 0x000e220000000800 */
[C-C-:B------:R-:W-:Y:S02]  /*0630*/  @P0 IMAD R20, R8.reuse, UR5, R6.reuse ;  /* 0x0000000508140c24 */ /* 0x140fe4000f8e0206 */
[----:B------:R-:W-:-:S03]  /*0640*/  @P0 IMAD R9, R8, UR5, R6 ;  /* 0x0000000508090c24 */ /* 0x000fc6000f8e0206 */
[----:B------:R-:W-:Y:S02]  /*0650*/  @P3 IMAD R19, R8, UR5, R3 ;  /* 0x0000000508133c24 */ /* 0x000fe4000f8e0203 */
[----:B------:R-:W1:Y:S08]  /*0660*/  @P0 LDC.64 R10, c[0x0][0x380] ;  /* 0x0000e000ff0a0b82 */ /* 0x000e700000000a00 */
[----:B------:R-:W2:Y:S08]  /*0670*/  @P0 LDC R14, c[0x0][0x398] ;  /* 0x0000e600ff0e0b82 */ /* 0x000eb00000000800 */
[----:B------:R-:W3:Y:S01]  /*0680*/  @P0 LDC.64 R16, c[0x0][0x380] ;  /* 0x0000e000ff100b82 */ /* 0x000ee20000000a00 */
[----:B0-----:R-:W-:-:S07]  /*0690*/  @P0 IMAD R29, R20, R7, 0x1 ;  /* 0x00000001141d0424 */ /* 0x001fce00078e0207 */
[----:B------:R-:W0:Y:S01]  /*06a0*/  @P3 LDC R18, c[0x0][0x398] ;  /* 0x0000e600ff123b82 */ /* 0x000e220000000800 */
[----:B-1----:R-:W-:-:S05]  /*06b0*/  @P0 IADD3 R28, P4, PT, R29, R10, RZ ;  /* 0x0000000a1d1c0210 */ /* 0x002fca0007f9e0ff */
[----:B------:R-:W-:Y:S02]  /*06c0*/  @P0 IMAD.X R29, RZ, RZ, R11, P4 ;  /* 0x000000ffff1d0224 */ /* 0x000fe400020e060b */
[----:B------:R-:W1:Y:S01]  /*06d0*/  @P3 LDC.64 R12, c[0x0][0x380] ;  /* 0x0000e000ff0c3b82 */ /* 0x000e620000000a00 */
[----:B--2---:R-:W-:Y:S01]  /*06e0*/  @P0 IMAD R27, R9, R14, RZ ;  /* 0x0000000e091b0224 */ /* 0x004fe200078e02ff */
[----:B------:R-:W-:Y:S02]  /*06f0*/  PRMT R22, RZ, 0x7610, R22 ;  /* 0x00007610ff167816 */ /* 0x000fe40000000016 */
[----:B------:R-:W-:-:S04]  /*0700*/  @!P0 PRMT R9, RZ, 0x7610, R9 ;  /* 0x00007610ff098816 */ /* 0x000fc80000000009 */
[----:B------:R-:W2:Y:S01]  /*0710*/  @P3 LDC R23, c[0x0][0x398] ;  /* 0x0000e600ff173b82 */ /* 0x000ea20000000800 */
[----:B---3--:R-:W-:Y:S01]  /*0720*/  @P0 IADD3 R26, P4, PT, R27, R16, RZ ;  /* 0x000000101b1a0210 */ /* 0x008fe20007f9e0ff */
[----:B------:R-:W3:Y:S06]  /*0730*/  @P0 LDG.E.U8 R9, desc[UR8][R28.64] ;  /* 0x000000081c090981 */ /* 0x000eec000c1e1100 */
[----:B------:R-:W4:Y:S01]  /*0740*/  @P3 LDC.64 R14, c[0x0][0x380] ;  /* 0x0000e000ff0e3b82 */ /* 0x000f220000000a00 */
[----:B0-----:R-:W-:Y:S02]  /*0750*/  @P3 IMAD R19, R19, R18, 0x2 ;  /* 0x0000000213133424 */ /* 0x001fe400078e0212 */
[----:B------:R-:W-:-:S05]  /*0760*/  @P0 IMAD.X R27, RZ, RZ, R17, P4 ;  /* 0x000000ffff1b0224 */ /* 0x000fca00020e0611 */
[----:B------:R-:W0:Y:S01]  /*0770*/  @P3 LDC R24, c[0x0][0x398] ;  /* 0x0000e600ff183b82 */ /* 0x000e220000000800 */
[----:B-1----:R-:W-:Y:S01]  /*0780*/  @P3 IADD3 R12, P4, PT, R19, R12, RZ ;  /* 0x0000000c130c3210 */ /* 0x002fe20007f9e0ff */
[----:B------:R1:W5:Y:S06]  /*0790*/  @P0 LDG.E.U8 R22, desc[UR8][R26.64] ;  /* 0x000000081a160981 */ /* 0x00036c000c1e1100 */
[----:B------:R-:W0:Y:S08]  /*07a0*/  @P2 LDC R25, c[0x0][0x398] ;  /* 0x0000e600ff192b82 */ /* 0x000e300000000800 */
[----:B------:R-:W0:Y:S01]  /*07b0*/  @P3 LDC.64 R16, c[0x0][0x380] ;  /* 0x0000e000ff103b82 */ /* 0x000e220000000a00 */
[----:B-1----:R-:W-:-:S07]  /*07c0*/  @P3 IMAD R26, R8, UR5, R3 ;  /* 0x00000005081a3c24 */ /* 0x002fce000f8e0203 */
[----:B------:R-:W1:Y:S01]  /*07d0*/  @P2 LDC.64 R18, c[0x0][0x380] ;  /* 0x0000e000ff122b82 */ /* 0x000e620000000a00 */
[----:B--2---:R-:W-:Y:S01]  /*07e0*/  @P3 IMAD R29, R26, R23, 0x1 ;  /* 0x000000011a1d3424 */ /* 0x004fe200078e0217 */
[----:B------:R-:W-:-:S04]  /*07f0*/  @P3 IADD3.X R13, PT, PT, RZ, R13, RZ, P4, !PT ;  /* 0x0000000dff0d3210 */ /* 0x000fc800027fe4ff */
[----:B----4-:R-:W-:Y:S01]  /*0800*/  @P3 IADD3 R14, P4, PT, R29, R14, RZ ;  /* 0x0000000e1d0e3210 */ /* 0x010fe20007f9e0ff */
[C---:B------:R-:W-:Y:S01]  /*0810*/  @P3 IMAD R29, R8.reuse, UR5, R3 ;  /* 0x00000005081d3c24 */ /* 0x040fe2000f8e0203 */
[----:B------:R-:W-:Y:S01]  /*0820*/  PRMT R23, RZ, 0x7610, R23 ;  /* 0x00007610ff177816 */ /* 0x000fe20000000017 */
[----:B------:R-:W-:Y:S01]  /*0830*/  @P2 IMAD R26, R8, UR5, R21 ;  /* 0x00000005081a2c24 */ /* 0x000fe2000f8e0215 */
[----:B------:R-:W2:Y:S01]  /*0840*/  @P2 LDC R28, c[0x0][0x398] ;  /* 0x0000e600ff1c2b82 */ /* 0x000ea20000000800 */
[----:B0-----:R-:W-:Y:S02]  /*0850*/  @P3 IMAD R29, R29, R24, RZ ;  /* 0x000000181d1d3224 */ /* 0x001fe400078e02ff */
[----:B------:R-:W-:Y:S01]  /*0860*/  @P2 IMAD R25, R26, R25, 0x2 ;  /* 0x000000021a192424 */ /* 0x000fe200078e0219 */
[----:B------:R0:W4:Y:S01]  /*0870*/  @P3 LDG.E.U8 R23, desc[UR8][R12.64] ;  /* 0x000000080c173981 */ /* 0x000122000c1e1100 */
[----:B------:R-:W-:Y:S01]  /*0880*/  @P3 IMAD.X R15, RZ, RZ, R15, P4 ;  /* 0x000000ffff0f3224 */ /* 0x000fe200020e060f */
[----:B------:R-:W-:-:S02]  /*0890*/  @P3 IADD3 R26, P4, PT, R29, R16, RZ ;  /* 0x000000101d1a3210 */ /* 0x000fc40007f9e0ff */
[----:B------:R-:W-:Y:S02]  /*08a0*/  PRMT R24, RZ, 0x7610, R24 ;  /* 0x00007610ff187816 */ /* 0x000fe40000000018 */
[----:B------:R-:W-:Y:S01]  /*08b0*/  PRMT R16, RZ, 0x7610, R16 ;  /* 0x00007610ff107816 */ /* 0x000fe20000000010 */
[----:B0-----:R-:W0:Y:S01]  /*08c0*/  @P2 LDC.64 R12, c[0x0][0x380] ;  /* 0x0000e000ff0c2b82 */ /* 0x001e220000000a00 */
[----:B-1----:R-:W-:Y:S01]  /*08d0*/  @P2 IADD3 R18, P5, PT, R25, R18, RZ ;  /* 0x0000001219122210 */ /* 0x002fe20007fbe0ff */
[----:B------:R-:W-:Y:S01]  /*08e0*/  @P3 IMAD.X R27, RZ, RZ, R17, P4 ;  /* 0x000000ffff1b3224 */ /* 0x000fe200020e0611 */
[----:B------:R1:W4:Y:S01]  /*08f0*/  @P3 LDG.E.U8 R24, desc[UR8][R14.64] ;  /* 0x000000080e183981 */ /* 0x000322000c1e1100 */
[----:B------:R-:W-:-:S03]  /*0900*/  LOP3.LUT R29, R4, R8, RZ, 0xfc, !PT ;  /* 0x00000008041d7212 */ /* 0x000fc600078efcff */
[----:B------:R-:W4:Y:S01]  /*0910*/  @P3 LDG.E.U8 R16, desc[UR8][R26.64] ;  /* 0x000000081a103981 */ /* 0x000f22000c1e1100 */
[----:B------:R-:W0:Y:S01]  /*0920*/  @P2 LDC R25, c[0x0][0x398] ;  /* 0x0000e600ff192b82 */ /* 0x000e220000000800 */
[----:B------:R-:W-:Y:S02]  /*0930*/  ISETP.LT.U32.AND P3, PT, R4, UR5, !P1 ;  /* 0x0000000504007c0c */ /* 0x000fe4000cf61070 */
[----:B------:R-:W-:Y:S02]  /*0940*/  PRMT R17, RZ, 0x7610, R17 ;  /* 0x00007610ff117816 */ /* 0x000fe40000000011 */
[----:B------:R-:W-:Y:S01]  /*0950*/  ISETP.GT.AND P3, PT, R29, -0x1, P3 ;  /* 0xffffffff1d00780c */ /* 0x000fe20001f64270 */
[----:B------:R-:W-:Y:S01]  /*0960*/  @P2 IMAD R29, R8, UR5, R21 ;  /* 0x00000005081d2c24 */ /* 0x000fe2000f8e0215 */
[----:B------:R-:W-:Y:S01]  /*0970*/  @P2 IADD3.X R19, PT, PT, RZ, R19, RZ, P5, !PT ;  /* 0x00000013ff132210 */ /* 0x000fe20002ffe4ff */
[----:B-1----:R-:W1:Y:S02]  /*0980*/  @P2 LDC.64 R14, c[0x0][0x380] ;  /* 0x0000e000ff0e2b82 */ /* 0x002e640000000a00 */
[----:B--2---:R-:W-:-:S02]  /*0990*/  @P2 IMAD R29, R29, R28, 0x1 ;  /* 0x000000011d1d2424 */ /* 0x004fc400078e021c */
[----:B------:R2:W4:Y:S03]  /*09a0*/  @P2 LDG.E.U8 R17, desc[UR8][R18.64] ;  /* 0x0000000812112981 */ /* 0x000526000c1e1100 */
[----:B0-----:R-:W-:-:S03]  /*09b0*/  @P2 IADD3 R12, P4, PT, R29, R12, RZ ;  /* 0x0000000c1d0c2210 */ /* 0x001fc60007f9e0ff */
[----:B------:R-:W0:Y:S01]  /*09c0*/  @P3 LDC R28, c[0x0][0x398] ;  /* 0x0000e600ff1c3b82 */ /* 0x000e220000000800 */
[----:B--2---:R-:W-:Y:S02]  /*09d0*/  @P2 IMAD R18, R8, UR5, R21 ;  /* 0x0000000508122c24 */ /* 0x004fe4000f8e0215 */
[----:B------:R-:W-:Y:S02]  /*09e0*/  @P2 IMAD.X R13, RZ, RZ, R13, P4 ;  /* 0x000000ffff0d2224 */ /* 0x000fe400020e060d */
[----:B------:R-:W-:Y:S01]  /*09f0*/  @P2 IMAD R27, R18, R25, RZ ;  /* 0x00000019121b2224 */ /* 0x000fe200078e02ff */
[----:B------:R-:W-:Y:S02]  /*0a00*/  PRMT R18, RZ, 0x7610, R18 ;  /* 0x00007610ff127816 */ /* 0x000fe40000000012 */
[----:B------:R-:W2:Y:S04]  /*0a10*/  @P3 LDC R25, c[0x0][0x398] ;  /* 0x0000e600ff193b82 */ /* 0x000ea80000000800 */
[----:B------:R1:W4:Y:S02]  /*0a20*/  @P2 LDG.E.U8 R18, desc[UR8][R12.64] ;  /* 0x000000080c122981 */ /* 0x000324000c1e1100 */
[----:B-1----:R-:W-:-:S02]  /*0a30*/  @P2 IADD3 R26, P5, PT, R27, R14, RZ ;  /* 0x0000000e1b1a2210 */ /* 0x002fc40007fbe0ff */
[----:B------:R-:W1:Y:S03]  /*0a40*/  @P3 LDC.64 R12, c[0x0][0x380] ;  /* 0x0000e000ff0c3b82 */ /* 0x000e660000000a00 */
[----:B------:R-:W-:Y:S02]  /*0a50*/  @P2 IMAD.X R27, RZ, RZ, R15, P5 ;  /* 0x000000ffff1b2224 */ /* 0x000fe400028e060f */
[C-C-:B------:R-:W-:Y:S02]  /*0a60*/  @P3 IMAD R15, R8.reuse, UR5, R4.reuse ;  /* 0x00000005080f3c24 */ /* 0x140fe4000f8e0204 */
[----:B------:R-:W-:Y:S01]  /*0a70*/  @P3 IMAD R14, R8, UR5, R4 ;  /* 0x00000005080e3c24 */ /* 0x000fe2000f8e0204 */
[----:B------:R-:W-:Y:S01]  /*0a80*/  PRMT R19, RZ, 0x7610, R19 ;  /* 0x00007610ff137816 */ /* 0x000fe20000000013 */
[----:B0-----:R-:W-:Y:S02]  /*0a90*/  @P3 IMAD R29, R15, R28, 0x2 ;  /* 0x000000020f1d3424 */ /* 0x001fe400078e021c */
[----:B--2---:R-:W-:-:S02]  /*0aa0*/  @P3 IMAD R25, R14, R25, 0x1 ;  /* 0x000000010e193424 */ /* 0x004fc400078e0219 */
[----:B------:R-:W0:Y:S01]  /*0ab0*/  @P3 LDC.64 R14, c[0x0][0x380] ;  /* 0x0000e000ff0e3b82 */ /* 0x000e220000000a00 */
[----:B------:R0:W2:Y:S01]  /*0ac0*/  @P2 LDG.E.U8 R19, desc[UR8][R26.64] ;  /* 0x000000081a132981 */ /* 0x0000a2000c1e1100 */
[----:B-1----:R-:W-:-:S06]  /*0ad0*/  @P3 IADD3 R28, P2, PT, R29, R12, RZ ;  /* 0x0000000c1d1c3210 */ /* 0x002fcc0007f5e0ff */
[----:B------:R-:W1:Y:S01]  /*0ae0*/  @P3 LDC R12, c[0x0][0x398] ;  /* 0x0000e600ff0c3b82 */ /* 0x000e620000000800 */
[----:B------:R-:W-:Y:S02]  /*0af0*/  @P3 IADD3.X R29, PT, PT, RZ, R13, RZ, P2, !PT ;  /* 0x0000000dff1d3210 */ /* 0x000fe400017fe4ff */
[C---:B------:R-:W-:Y:S02]  /*0b00*/  LOP3.LUT R13, R5.reuse, R8, RZ, 0xfc, !PT ;  /* 0x00000008050d7212 */ /* 0x040fe400078efcff */
[----:B------:R-:W-:Y:S02]  /*0b10*/  ISETP.LT.U32.AND P1, PT, R5, UR5, !P1 ;  /* 0x0000000505007c0c */ /* 0x000fe4000cf21070 */
[----:B0-----:R-:W-:Y:S01]  /*0b20*/  @P3 IADD3 R26, P4, PT, R25, R14, RZ ;  /* 0x0000000e191a3210 */ /* 0x001fe20007f9e0ff */
[----:B------:R-:W-:Y:S01]  /*0b30*/  @P3 IMAD R25, R8, UR5, R4 ;  /* 0x0000000508193c24 */ /* 0x000fe2000f8e0204 */
[----:B------:R-:W-:-:S03]  /*0b40*/  ISETP.GT.AND P1, PT, R13, -0x1, P1 ;  /* 0xffffffff0d00780c */ /* 0x000fc60000f24270 */
[----:B-1----:R-:W-:Y:S02]  /*0b50*/  @P3 IMAD R25, R25, R12, RZ ;  /* 0x0000000c19193224 */ /* 0x002fe400078e02ff */
[----:B------:R-:W0:Y:S01]  /*0b60*/  @P3 LDC.64 R12, c[0x0][0x380] ;  /* 0x0000e000ff0c3b82 */ /* 0x000e220000000a00 */
[--C-:B------:R-:W-:Y:S01]  /*0b70*/  @P3 IMAD.X R27, RZ, RZ, R15.reuse, P4 ;  /* 0x000000ffff1b3224 */ /* 0x100fe200020e060f */
[----:B------:R-:W-:-:S06]  /*0b80*/  PRMT R15, RZ, 0x7610, R15 ;  /* 0x00007610ff0f7816 */ /* 0x000fcc000000000f */
[----:B------:R1:W2:Y:S02]  /*0b90*/  @P3 LDG.E.U8 R15, desc[UR8][R26.64] ;  /* 0x000000081a0f3981 */ /* 0x0002a4000c1e1100 */
[----:B-1----:R-:W1:Y:S01]  /*0ba0*/  @P1 LDC R26, c[0x0][0x398] ;  /* 0x0000e600ff1a1b82 */ /* 0x002e620000000800 */
[----:B0-----:R-:W-:Y:S02]  /*0bb0*/  @P3 IADD3 R12, P2, PT, R25, R12, RZ ;  /* 0x0000000c190c3210 */ /* 0x001fe40007f5e0ff */
[----:B------:R-:W-:-:S03]  /*0bc0*/  PRMT R25, RZ, 0x7610, R25 ;  /* 0x00007610ff197816 */ /* 0x000fc60000000019 */
[----:B------:R-:W-:-:S05]  /*0bd0*/  @P3 IMAD.X R13, RZ, RZ, R13, P2 ;  /* 0x000000ffff0d3224 */ /* 0x000fca00010e060d */
[----:B------:R0:W2:Y:S02]  /*0be0*/  @P3 LDG.E.U8 R25, desc[UR8][R12.64] ;  /* 0x000000080c193981 */ /* 0x0000a4000c1e1100 */
[----:B0-----:R-:W0:Y:S01]  /*0bf0*/  @P1 LDC.64 R12, c[0x0][0x380] ;  /* 0x0000e000ff0c1b82 */ /* 0x001e220000000a00 */
[----:B------:R-:W-:Y:S01]  /*0c00*/  @P1 IMAD R27, R8, UR5, R5 ;  /* 0x00000005081b1c24 */ /* 0x000fe2000f8e0205 */
[----:B------:R-:W-:-:S03]  /*0c10*/  PRMT R14, RZ, 0x7610, R14 ;  /* 0x00007610ff0e7816 */ /* 0x000fc6000000000e */
[----:B-1----:R-:W-:-:S03]  /*0c20*/  @P1 IMAD R27, R27, R26, 0x2 ;  /* 0x000000021b1b1424 */ /* 0x002fc600078e021a */
[----:B------:R0:W2:Y:S02]  /*0c30*/  @P3 LDG.E.U8 R14, desc[UR8][R28.64] ;  /* 0x000000081c0e3981 */ /* 0x0000a4000c1e1100 */
[----:B0-----:R-:W-:Y:S02]  /*0c40*/  @P1 IADD3 R28, P2, PT, R27, R12, RZ ;  /* 0x0000000c1b1c1210 */ /* 0x001fe40007f5e0ff */
[----:B------:R-:W0:Y:S01]  /*0c50*/  @P1 LDC R12, c[0x0][0x398] ;  /* 0x0000e600ff0c1b82 */ /* 0x000e220000000800 */
[----:B------:R-:W-:Y:S02]  /*0c60*/  @P0 IMAD R27, R20, R7, 0x2 ;  /* 0x00000002141b0424 */ /* 0x000fe400078e0207 */
[----:B------:R-:W-:Y:S01]  /*0c70*/  @P1 IMAD R7, R8, UR5, R5 ;  /* 0x0000000508071c24 */ /* 0x000fe2000f8e0205 */
[----:B------:R-:W-:-:S03]  /*0c80*/  @P1 IADD3.X R29, PT, PT, RZ, R13, RZ, P2, !PT ;  /* 0x0000000dff1d1210 */ /* 0x000fc600017fe4ff */
[----:B0-----:R-:W-:Y:S02]  /*0c90*/  @P1 IMAD R7, R7, R12, 0x1 ;  /* 0x0000000107071424 */ /* 0x001fe400078e020c */
[----:B------:R-:W0:Y:S03]  /*0ca0*/  @P1 LDC.64 R12, c[0x0][0x380] ;  /* 0x0000e000ff0c1b82 */ /* 0x000e260000000a00 */
[----:B0-----:R-:W-:Y:S02]  /*0cb0*/  @P1 IADD3 R12, P2, PT, R7, R12, RZ ;  /* 0x0000000c070c1210 */ /* 0x001fe40007f5e0ff */
[----:B------:R-:W-:-:S03]  /*0cc0*/  PRMT R7, RZ, 0x7610, R7 ;  /* 0x00007610ff077816 */ /* 0x000fc60000000007 */
[----:B------:R-:W-:-:S05]  /*0cd0*/  @P1 IMAD.X R13, RZ, RZ, R13, P2 ;  /* 0x000000ffff0d1224 */ /* 0x000fca00010e060d */
[----:B------:R0:W2:Y:S02]  /*0ce0*/  @P1 LDG.E.U8 R7, desc[UR8][R12.64] ;  /* 0x000000080c071981 */ /* 0x0000a4000c1e1100 */
[----:B0-----:R-:W0:Y:S01]  /*0cf0*/  @P1 LDC R13, c[0x0][0x398] ;  /* 0x0000e600ff0d1b82 */ /* 0x001e220000000800 */
[----:B------:R-:W-:Y:S01]  /*0d00*/  PRMT R26, RZ, 0x7610, R26 ;  /* 0x00007610ff1a7816 */ /* 0x000fe2000000001a */
[----:B------:R-:W-:-:S05]  /*0d10*/  @P1 IMAD R20, R8, UR5, R5 ;  /* 0x0000000508141c24 */ /* 0x000fca000f8e0205 */
[----:B------:R0:W2:Y:S02]  /*0d20*/  @P1 LDG.E.U8 R26, desc[UR8][R28.64] ;  /* 0x000000081c1a1981 */ /* 0x0000a4000c1e1100 */
[----:B0-----:R-:W-:Y:S02]  /*0d30*/  @P1 IMAD R29, R20, R13, RZ ;  /* 0x0000000d141d1224 */ /* 0x001fe400078e02ff */
[----:B------:R-:W0:Y:S01]  /*0d40*/  @P1 LDC.64 R12, c[0x0][0x380] ;  /* 0x0000e000ff0c1b82 */ /* 0x000e220000000a00 */
[----:B------:R-:W-:-:S04]  /*0d50*/  @P0 IADD3 R10, P2, PT, R27, R10, RZ ;  /* 0x0000000a1b0a0210 */ /* 0x000fc80007f5e0ff */
[----:B------:R-:W-:Y:S02]  /*0d60*/  @P0 IADD3.X R11, PT, PT, RZ, R11, RZ, P2, !PT ;  /* 0x0000000bff0b0210 */ /* 0x000fe400017fe4ff */
[----:B------:R-:W-:-:S03]  /*0d70*/  PRMT R20, RZ, 0x7610, R20 ;  /* 0x00007610ff147816 */ /* 0x000fc60000000014 */
[----:B------:R-:W2:Y:S01]  /*0d80*/  @P0 LDG.E.U8 R10, desc[UR8][R10.64] ;  /* 0x000000080a0a0981 */ /* 0x000ea2000c1e1100 */
[----:B0-----:R-:W-:-:S05]  /*0d90*/  @P1 IADD3 R28, P2, PT, R29, R12, RZ ;  /* 0x0000000c1d1c1210 */ /* 0x001fca0007f5e0ff */
[----:B------:R-:W-:-:S05]  /*0da0*/  @P1 IMAD.X R29, RZ, RZ, R13, P2 ;  /* 0x000000ffff1d1224 */ /* 0x000fca00010e060d */
[----:B------:R-:W2:Y:S01]  /*0db0*/  @P1 LDG.E.U8 R20, desc[UR8][R28.64] ;  /* 0x000000081c141981 */ /* 0x000ea2000c1e1100 */
[----:B------:R-:W-:-:S04]  /*0dc0*/  IMAD R13, R8, 0x30c, R2 ;  /* 0x0000030c080d7824 */ /* 0x000fc800078e0202 */
[----:B------:R-:W-:Y:S01]  /*0dd0*/  IMAD R13, R0, 0x3, R13 ;  /* 0x00000003000d7824 */ /* 0x000fe200078e020d */
[----:B------:R-:W-:-:S04]  /*0de0*/  IADD3 R8, PT, PT, R8, 0x1, RZ ;  /* 0x0000000108087810 */ /* 0x000fc80007ffe0ff */
[----:B---3--:R0:W-:Y:S04]  /*0df0*/  STS.U8 [R13+0x619], R9 ;  /* 0x000619090d007388 */ /* 0x0081e80000000000 */
[----:B-----5:R0:W-:Y:S04]  /*0e00*/  STS.U8 [R13+0x618], R22 ;  /* 0x000618160d007388 */ /* 0x0201e80000000000 */
[----:B----4-:R0:W-:Y:S04]  /*0e10*/  STS.U8 [R13+0x61d], R23 ;  /* 0x00061d170d007388 */ /* 0x0101e80000000000 */
[----:B------:R0:W-:Y:S04]  /*0e20*/  STS.U8 [R13+0x61c], R24 ;  /* 0x00061c180d007388 */ /* 0x0001e80000000000 */
[----:B------:R0:W-:Y:S04]  /*0e30*/  STS.U8 [R13+0x61b], R16 ;  /* 0x00061b100d007388 */ /* 0x0001e80000000000 */
[----:B------:R0:W-:Y:S04]  /*0e40*/  STS.U8 [R13+0x620], R17 ;  /* 0x000620110d007388 */ /* 0x0001e80000000000 */
[----:B------:R0:W-:Y:S04]  /*0e50*/  @!P0 STS.U8 [R13+0x61a], RZ ;  /* 0x00061aff0d008388 */ /* 0x0001e80000000000 */
[----:B------:R0:W-:Y:S04]  /*0e60*/  STS.U8 [R13+0x61f], R18 ;  /* 0x00061f120d007388 */ /* 0x0001e80000000000 */
[----:B--2---:R0:W-:Y:S04]  /*0e70*/  STS.U8 [R13+0x61e], R19 ;  /* 0x00061e130d007388 */ /* 0x0041e80000000000 */
[----:B------:R0:W-:Y:S04]  /*0e80*/  STS.U8 [R13+0x622], R15 ;  /* 0x0006220f0d007388 */ /* 0x0001e80000000000 */
[----:B------:R0:W-:Y:S04]  /*0e90*/  STS.U8 [R13+0x621], R25 ;  /* 0x000621190d007388 */ /* 0x0001e80000000000 */
[----:B------:R0:W-:Y:S04]  /*0ea0*/  STS.U8 [R13+0x623], R14 ;  /* 0x0006230e0d007388 */ /* 0x0001e80000000000 */
[----:B------:R0:W-:Y:S04]  /*0eb0*/  STS.U8 [R13+0x625], R7 ;  /* 0x000625070d007388 */ /* 0x0001e80000000000 */
[----:B------:R0:W-:Y:S04]  /*0ec0*/  STS.U8 [R13+0x626], R26 ;  /* 0x0006261a0d007388 */ /* 0x0001e80000000000 */
[----:B------:R0:W-:Y:S01]  /*0ed0*/  @P0 STS.U8 [R13+0x61a], R10 ;  /* 0x00061a0a0d000388 */ /* 0x0001e20000000000 */
[----:B------:R-:W-:-:S03]  /*0ee0*/  ISETP.NE.AND P0, PT, R8, 0x3, PT ;  /* 0x000000030800780c */ /* 0x000fc60003f05270 */
[----:B------:R0:W-:Y:S10]  /*0ef0*/  STS.U8 [R13+0x624], R20 ;  /* 0x000624140d007388 */ /* 0x0001f40000000000 */
[----:B------:R-:W-:Y:S05]  /*0f00*/  @P0 BRA `(.L_x_0) ;  /* 0xfffffff4009c0947 */ /* 0x000fea000383ffff */
[----:B------:R-:W-:-:S13]  /*0f10*/  ISETP.NE.AND P0, PT, RZ, UR4, PT ;  /* 0x00000004ff007c0c */ /* 0x000fda000bf05270 */
[----:B------:R-:W-:Y:S05]  /*0f20*/  @!P0 EXIT ;  /* 0x000000000000894d */ /* 0x000fea0003800000 */
[----:B------:R-:W-:Y:S01]  /*0f30*/  ISETP.GE.U32.AND P0, PT, R6, UR5, PT ;  /* 0x0000000506007c0c */ /* 0x000fe2000bf06070 */
[----:B------:R-:W-:Y:S01]  /*0f40*/  IMAD.MOV.U32 R11, RZ, RZ, 0x2 ;  /* 0x00000002ff0b7424 */ /* 0x000fe200078e00ff */
[----:B------:R-:W-:Y:S01]  /*0f50*/  ISETP.GE.U32.AND P1, PT, R3, UR5, PT ;  /* 0x0000000503007c0c */ /* 0x000fe2000bf26070 */
[----:B------:R-:W-:Y:S01]  /*0f60*/  UMOV UR4, URZ ;  /* 0x000000ff00047c82 */ /* 0x000fe20008000000 */
[----:B------:R-:W-:Y:S02]  /*0f70*/  ISETP.GE.U32.AND P2, PT, R4, UR5, PT ;  /* 0x0000000504007c0c */ /* 0x000fe4000bf46070 */
[----:B------:R-:W-:Y:S02]  /*0f80*/  ISETP.GE.U32.AND P3, PT, R5, UR5, PT ;  /* 0x0000000505007c0c */ /* 0x000fe4000bf66070 */
[C---:B------:R-:W-:Y:S02]  /*0f90*/  ISETP.LT.OR P0, PT, R21.reuse, 0x2, P0 ;  /* 0x000000021500780c */ /* 0x040fe40000701670 */
[----:B------:R-:W-:-:S02]  /*0fa0*/  ISETP.LT.OR P1, PT, R21, 0x1, P1 ;  /* 0x000000011500780c */ /* 0x000fc40000f21670 */
[C---:B------:R-:W-:Y:S02]  /*0fb0*/  ISETP.LT.OR P2, PT, R21.reuse, -0x1, P2 ;  /* 0xffffffff1500780c */ /* 0x040fe40001741670 */
[----:B------:R-:W-:-:S13]  /*0fc0*/  ISETP.LT.OR P3, PT, R21, -0x2, P3 ;  /* 0xfffffffe1500780c */ /* 0x000fda0001f61670 */
.L_x_12:
[----:B-1----:R-:W1:Y:S08]  /*0fd0*/  S2UR UR6, SR_CgaCtaId ;  /* 0x00000000000679c3 */ /* 0x002e700000008800 */
[----:B------:R-:W-:Y:S01]  /*0fe0*/  BAR.SYNC.DEFER_BLOCKING 0x0 ;  /* 0x0000000000007b1d */ /* 0x000fe20000010000 */
[----:B0-----:R-:W-:Y:S01]  /*0ff0*/  HFMA2 R13, -RZ, RZ, 0, 1.1920928955078125e-06 ;  /* 0x00000014ff0d7431 */ /* 0x001fe200000001ff */
[----:B------:R-:W-:Y:S01]  /*1000*/  CS2R R6, SRZ ;  /* 0x0000000000067805 */ /* 0x000fe2000001ff00 */
[----:B------:R-:W-:Y:S01]  /*1010*/  IMAD.MOV.U32 R12, RZ, RZ, R11 ;  /* 0x000000ffff0c7224 */ /* 0x000fe200078e000b */
[----:B------:R-:W-:-:S02]  /*1020*/  MOV R20, RZ ;  /* 0x000000ff00147202 */ /* 0x000fc40000000f00 */
[----:B------:R-:W-:Y:S01]  /*1030*/  CS2R R8, SRZ ;  /* 0x0000000000087805 */ /* 0x000fe2000001ff00 */
[----:B------:R-:W-:Y:S01]  /*1040*/  IMAD.MOV.U32 R10, RZ, RZ, RZ ;  /* 0x000000ffff0a7224 */ /* 0x000fe200078e00ff */
[----:B------:R-:W-:Y:S02]  /*1050*/  UMOV UR5, 0x400 ;  /* 0x0000040000057882 */ /* 0x000fe40000000000 */
[----:B-1----:R-:W-:-:S12]  /*1060*/  ULEA UR5, UR6, UR5, 0x18 ;  /* 0x0000000506057291 */ /* 0x002fd8000f8ec0ff */
.L_x_1:
[C---:B------:R-:W-:Y:S01]  /*1070*/  IADD3 R14, PT, PT, R12.reuse, 0x3, RZ ;  /* 0x000000030c0e7810 */ /* 0x040fe20007ffe0ff */
[----:B------:R-:W-:Y:S01]  /*1080*/  LDS.S8 R18, [R13+UR5+-0x14] ;  /* 0xffffec050d127984 */ /* 0x000fe20008000200 */
[----:B------:R-:W-:-:S03]  /*1090*/  IADD3 R12, PT, PT, R12, 0x1, RZ ;  /* 0x000000010c0c7810 */ /* 0x000fc60007ffe0ff */
[----:B------:R-:W-:Y:S01]  /*10a0*/  IMAD.HI R15, R14, 0x66666667, RZ ;  /* 0x666666670e0f7827 */ /* 0x000fe200078e02ff */
[----:B------:R-:W-:Y:S04]  /*10b0*/  LDS.S8 R19, [R13+UR5+0x5] ;  /* 0x000005050d137984 */ /* 0x000fe80008000200 */
[----:B------:R-:W-:-:S04]  /*10c0*/  SHF.R.U32.HI R16, RZ, 0x1, R15 ;  /* 0x00000001ff107819 */ /* 0x000fc8000001160f */
[----:B------:R-:W-:-:S05]  /*10d0*/  LEA.HI R15, R15, R16, RZ, 0x1 ;  /* 0x000000100f0f7211 */ /* 0x000fca00078f08ff */
[----:B------:R-:W-:-:S04]  /*10e0*/  IMAD R15, R15, -0x5, R14 ;  /* 0xfffffffb0f0f7824 */ /* 0x000fc800078e020e */
[----:B------:R-:W-:-:S04]  /*10f0*/  IMAD R15, R15, 0x30c, R2 ;  /* 0x0000030c0f0f7824 */ /* 0x000fc800078e0202 */
[----:B------:R-:W-:Y:S02]  /*1100*/  IMAD R14, R0, 0x3, R15 ;  /* 0x00000003000e7824 */ /* 0x000fe400078e020f */
[----:B------:R-:W-:Y:S04]  /*1110*/  LDS.S8 R15, [R13+UR5+-0xf] ;  /* 0xfffff1050d0f7984 */ /* 0x000fe80008000200 */
[----:B------:R-:W0:Y:S04]  /*1120*/  LDS.U8 R24, [R14+0x2] ;  /* 0x000002000e187984 */ /* 0x000e280000000000 */
[----:B------:R-:W1:Y:S04]  /*1130*/  LDS.U8 R23, [R14+0x1] ;  /* 0x000001000e177984 */ /* 0x000e680000000000 */
[----:B------:R-:W2:Y:S04]  /*1140*/  LDS.U8 R26, [R14] ;  /* 0x000000000e1a7984 */ /* 0x000ea80000000000 */
[----:B------:R-:W3:Y:S01]  /*1150*/  LDS.U8 R22, [R14+0x5] ;  /* 0x000005000e167984 */ /* 0x000ee20000000000 */
[----:B0-----:R-:W-:-:S02]  /*1160*/  IMAD R16, R24, R18, RZ ;  /* 0x0000001218107224 */ /* 0x001fc400078e02ff */
[-C--:B------:R-:W-:Y:S02]  /*1170*/  IMAD R25, R24, R19.reuse, RZ ;  /* 0x0000001318197224 */ /* 0x080fe400078e02ff */
[C---:B-1----:R-:W-:Y:S01]  /*1180*/  IMAD R24, R23.reuse, R18, RZ ;  /* 0x0000001217187224 */ /* 0x042fe200078e02ff */
[----:B------:R-:W-:Y:S01]  /*1190*/  I2FP.F32.S32 R17, R16 ;  /* 0x0000001000117245 */ /* 0x000fe20000201400 */
[----:B------:R-:W-:Y:S01]  /*11a0*/  IMAD R27, R23, R19, RZ ;  /* 0x00000013171b7224 */ /* 0x000fe200078e02ff */
[----:B------:R-:W0:Y:S01]  /*11b0*/  LDS.U8 R16, [R14+0x4] ;  /* 0x000004000e107984 */ /* 0x000e220000000000 */
[----:B------:R-:W-:Y:S01]  /*11c0*/  I2FP.F32.S32 R23, R25 ;  /* 0x0000001900177245 */ /* 0x000fe20000201400 */
[----:B--2---:R-:W-:Y:S02]  /*11d0*/  IMAD R19, R26, R19, RZ ;  /* 0x000000131a137224 */ /* 0x004fe400078e02ff */
[----:B------:R-:W-:Y:S01]  /*11e0*/  FADD R17, R17, R10 ;  /* 0x0000000a11117221 */ /* 0x000fe20000000000 */
[----:B------:R-:W-:Y:S01]  /*11f0*/  I2FP.F32.S32 R24, R24 ;  /* 0x0000001800187245 */ /* 0x000fe20000201400 */
[----:B------:R-:W1:Y:S01]  /*1200*/  LDS.S8 R10, [R13+UR5+0xa] ;  /* 0x00000a050d0a7984 */ /* 0x000e620008000200 */
[----:B------:R-:W-:Y:S01]  /*1210*/  FADD R23, R23, R20 ;  /* 0x0000001417177221 */ /* 0x000fe20000000000 */
[----:B------:R-:W-:-:S02]  /*1220*/  I2FP.F32.S32 R28, R27 ;  /* 0x0000001b001c7245 */ /* 0x000fc40000201400 */
[----:B------:R-:W-:Y:S01]  /*1230*/  FADD R20, R24, R9 ;  /* 0x0000000918147221 */ /* 0x000fe20000000000 */
[----:B------:R-:W-:Y:S01]  /*1240*/  IMAD R9, R26, R18, RZ ;  /* 0x000000121a097224 */ /* 0x000fe200078e02ff */
[----:B------:R-:W2:Y:S01]  /*1250*/  LDS.U8 R24, [R14+0x3] ;  /* 0x000003000e187984 */ /* 0x000ea20000000000 */
[----:B---3--:R-:W-:Y:S02]  /*1260*/  IMAD R26, R22, R15, RZ ;  /* 0x0000000f161a7224 */ /* 0x008fe400078e02ff */
[----:B------:R-:W-:Y:S01]  /*1270*/  FADD R25, R28, R7 ;  /* 0x000000071c197221 */ /* 0x000fe20000000000 */
[----:B------:R-:W-:Y:S01]  /*1280*/  I2FP.F32.S32 R19, R19 ;  /* 0x0000001300137245 */ /* 0x000fe20000201400 */
[----:B------:R-:W-:Y:S01]  /*1290*/  LDS.S8 R7, [R13+UR5+-0xa] ;  /* 0xfffff6050d077984 */ /* 0x000fe20008000200 */
[----:B------:R-:W-:Y:S02]  /*12a0*/  I2FP.F32.S32 R9, R9 ;  /* 0x0000000900097245 */ /* 0x000fe40000201400 */
[----:B------:R-:W-:Y:S01]  /*12b0*/  I2FP.F32.S32 R26, R26 ;  /* 0x0000001a001a7245 */ /* 0x000fe20000201400 */
[----:B------:R-:W3:Y:S01]  /*12c0*/  LDS.U8 R18, [R14+0x8] ;  /* 0x000008000e127984 */ /* 0x000ee20000000000 */
[----:B------:R-:W-:Y:S01]  /*12d0*/  FADD R19, R19, R6 ;  /* 0x0000000613137221 */ /* 0x000fe20000000000 */
[----:B------:R-:W-:-:S02]  /*12e0*/  FADD R8, R9, R8 ;  /* 0x0000000809087221 */ /* 0x000fc40000000000 */
[----:B------:R-:W-:Y:S01]  /*12f0*/  FADD R17, R17, R26 ;  /* 0x0000001a11117221 */ /* 0x000fe20000000000 */
[----:B------:R-:W4:Y:S04]  /*1300*/  LDS.U8 R6, [R14+0x7] ;  /* 0x000007000e067984 */ /* 0x000f280000000000 */
[----:B------:R-:W5:Y:S01]  /*1310*/  LDS.S8 R9, [R13+UR5+0xf] ;  /* 0x00000f050d097984 */ /* 0x000f620008000200 */
[----:B0-----:R-:W-:-:S05]  /*1320*/  IMAD R26, R16, R15, RZ ;  /* 0x0000000f101a7224 */ /* 0x001fca00078e02ff */
[----:B------:R-:W-:Y:S01]  /*1330*/  I2FP.F32.S32 R27, R26 ;  /* 0x0000001a001b7245 */ /* 0x000fe20000201400 */
[----:B-1----:R-:W-:-:S04]  /*1340*/  IMAD R26, R22, R10, RZ ;  /* 0x0000000a161a7224 */ /* 0x002fc800078e02ff */
[----:B------:R-:W-:Y:S01]  /*1350*/  FADD R22, R20, R27 ;  /* 0x0000001b14167221 */ /* 0x000fe20000000000 */
[----:B------:R-:W-:Y:S01]  /*1360*/  I2FP.F32.S32 R26, R26 ;  /* 0x0000001a001a7245 */ /* 0x000fe20000201400 */
[----:B------:R-:W0:Y:S01]  /*1370*/  LDS.U8 R20, [R14+0x6] ;  /* 0x000006000e147984 */ /* 0x000e220000000000 */
[----:B------:R-:W-:-:S03]  /*1380*/  IMAD R27, R16, R10, RZ ;  /* 0x0000000a101b7224 */ /* 0x000fc600078e02ff */
[----:B------:R-:W-:Y:S01]  /*1390*/  FADD R16, R23, R26 ;  /* 0x0000001a17107221 */ /* 0x000fe20000000000 */
[C---:B--2---:R-:W-:Y:S01]  /*13a0*/  IMAD R23, R24.reuse, R15, RZ ;  /* 0x0000000f18177224 */ /* 0x044fe200078e02ff */
[----:B------:R-:W-:Y:S01]  /*13b0*/  I2FP.F32.S32 R26, R27 ;  /* 0x0000001b001a7245 */ /* 0x000fe20000201400 */
[----:B------:R-:W-:Y:S02]  /*13c0*/  IMAD R24, R24, R10, RZ ;  /* 0x0000000a18187224 */ /* 0x000fe400078e02ff */
[----:B------:R-:W-:Y:S02]  /*13d0*/  LDS.S8 R10, [R13+UR5+-0x5] ;  /* 0xfffffb050d0a7984 */ /* 0x000fe40008000200 */
[----:B------:R-:W-:Y:S01]  /*13e0*/  FADD R15, R25, R26 ;  /* 0x0000001a190f7221 */ /* 0x000fe20000000000 */
[----:B---3--:R-:W-:Y:S01]  /*13f0*/  IMAD R26, R18, R7, RZ ;  /* 0x00000007121a7224 */ /* 0x008fe200078e02ff */
[----:B------:R-:W-:Y:S02]  /*1400*/  I2FP.F32.S32 R24, R24 ;  /* 0x0000001800187245 */ /* 0x000fe40000201400 */
[----:B------:R-:W-:-:S02]  /*1410*/  I2FP.F32.S32 R25, R23 ;  /* 0x0000001700197245 */ /* 0x000fc40000201400 */
[----:B------:R-:W-:Y:S01]  /*1420*/  I2FP.F32.S32 R26, R26 ;  /* 0x0000001a001a7245 */ /* 0x000fe20000201400 */
[----:B------:R-:W1:Y:S01]  /*1430*/  LDS.U8 R23, [R14+0xb] ;  /* 0x00000b000e177984 */ /* 0x000e620000000000 */
[----:B------:R-:W-:Y:S01]  /*1440*/  FADD R19, R19, R24 ;  /* 0x0000001813137221 */ /* 0x000fe20000000000 */
[----:B----4-:R-:W-:Y:S02]  /*1450*/  IMAD R24, R6, R7, RZ ;  /* 0x0000000706187224 */ /* 0x010fe400078e02ff */
[----:B------:R-:W-:Y:S01]  /*1460*/  FADD R8, R8, R25 ;  /* 0x0000001908087221 */ /* 0x000fe20000000000 */
[----:B------:R-:W-:Y:S01]  /*1470*/  FADD R17, R17, R26 ;  /* 0x0000001a11117221 */ /* 0x000fe20000000000 */
[----:B-----5:R-:W-:Y:S01]  /*1480*/  IMAD R26, R18, R9, RZ ;  /* 0x00000009121a7224 */ /* 0x020fe200078e02ff */
[----:B------:R-:W-:Y:S01]  /*1490*/  LDS.U8 R25, [R14+0xa] ;  /* 0x00000a000e197984 */ /* 0x000fe20000000000 */
[----:B------:R-:W-:-:S03]  /*14a0*/  I2FP.F32.S32 R27, R24 ;  /* 0x00000018001b7245 */ /* 0x000fc60000201400 */
[----:B------:R-:W2:Y:S01]  /*14b0*/  LDS.S8 R18, [R13+UR5+0x14] ;  /* 0x000014050d127984 */ /* 0x000ea20008000200 */
[----:B------:R-:W-:Y:S01]  /*14c0*/  I2FP.F32.S32 R29, R26 ;  /* 0x0000001a001d7245 */ /* 0x000fe20000201400 */
[----:B------:R-:W-:Y:S02]  /*14d0*/  IMAD R26, R6, R9, RZ ;  /* 0x00000009061a7224 */ /* 0x000fe400078e02ff */
[----:B------:R-:W-:Y:S01]  /*14e0*/  FADD R22, R22, R27 ;  /* 0x0000001b16167221 */ /* 0x000fe20000000000 */
[----:B------:R-:W-:Y:S01]  /*14f0*/  LDS.U8 R6, [R14+0xe] ;  /* 0x00000e000e067984 */ /* 0x000fe20000000000 */
[----:B------:R-:W-:Y:S01]  /*1500*/  FADD R16, R16, R29 ;  /* 0x0000001d10107221 */ /* 0x000fe20000000000 */
[----:B------:R-:W-:Y:S01]  /*1510*/  I2FP.F32.S32 R26, R26 ;  /* 0x0000001a001a7245 */ /* 0x000fe20000201400 */
[----:B0-----:R-:W-:-:S04]  /*1520*/  IMAD R24, R20, R7, RZ ;  /* 0x0000000714187224 */ /* 0x001fc800078e02ff */
[----:B------:R-:W-:Y:S01]  /*1530*/  FADD R15, R15, R26 ;  /* 0x0000001a0f0f7221 */ /* 0x000fe20000000000 */
[----:B------:R-:W-:Y:S01]  /*1540*/  IMAD R20, R20, R9, RZ ;  /* 0x0000000914147224 */ /* 0x000fe200078e02ff */
[----:B------:R-:W0:Y:S01]  /*1550*/  LDS.S8 R7, [R13+UR5] ;  /* 0x000000050d077984 */ /* 0x000e220008000200 */
[----:B------:R-:W-:-:S03]  /*1560*/  I2FP.F32.S32 R27, R24 ;  /* 0x00000018001b7245 */ /* 0x000fc60000201400 */
[----:B------:R-:W3:Y:S01]  /*1570*/  LDS.U8 R9, [R14+0x9] ;  /* 0x000009000e097984 */ /* 0x000ee20000000000 */
[----:B------:R-:W-:Y:S01]  /*1580*/  I2FP.F32.S32 R24, R20 ;  /* 0x0000001400187245 */ /* 0x000fe20000201400 */
[----:B------:R-:W-:Y:S02]  /*1590*/  FADD R20, R8, R27 ;  /* 0x0000001b08147221 */ /* 0x000fe40000000000 */
[----:B------:R-:W-:Y:S02]  /*15a0*/  LDS.U8 R8, [R14+0xd] ;  /* 0x00000d000e087984 */ /* 0x000fe40000000000 */
[----:B------:R-:W-:Y:S02]  /*15b0*/  FADD R26, R19, R24 ;  /* 0x00000018131a7221 */ /* 0x000fe40000000000 */
[----:B------:R4:W5:Y:S01]  /*15c0*/  LDS.S8 R19, [R13+UR5+0x19] ;  /* 0x000019050d137984 */ /* 0x0009620008000200 */
[----:B-1----:R-:W-:-:S03]  /*15d0*/  IMAD R27, R23, R10, RZ ;  /* 0x0000000a171b7224 */ /* 0x002fc600078e02ff */
[----:B------:R1:W5:Y:S02]  /*15e0*/  LDS.U8 R24, [R14+0xc] ;  /* 0x00000c000e187984 */ /* 0x0003640000000000 */
[----:B------:R-:W-:Y:S01]  /*15f0*/  I2FP.F32.S32 R28, R27 ;  /* 0x0000001b001c7245 */ /* 0x000fe20000201400 */
[----:B----4-:R-:W-:Y:S02]  /*1600*/  VIADD R13, R13, 0x1 ;  /* 0x000000010d0d7836 */ /* 0x010fe40000000000 */
[----:B--2---:R-:W-:-:S03]  /*1610*/  IMAD R27, R23, R18, RZ ;  /* 0x00000012171b7224 */ /* 0x004fc600078e02ff */
[----:B------:R-:W-:Y:S01]  /*1620*/  ISETP.NE.AND P4, PT, R13, 0x19, PT ;  /* 0x000000190d00780c */ /* 0x000fe20003f85270 */
[----:B------:R-:W-:Y:S02]  /*1630*/  IMAD R23, R25, R10, RZ ;  /* 0x0000000a19177224 */ /* 0x000fe400078e02ff */
[----:B------:R-:W-:Y:S01]  /*1640*/  FADD R17, R17, R28 ;  /* 0x0000001c11117221 */ /* 0x000fe20000000000 */
[----:B------:R-:W-:Y:S01]  /*1650*/  IMAD R25, R25, R18, RZ ;  /* 0x0000001219197224 */ /* 0x000fe200078e02ff */
[----:B------:R-:W-:Y:S02]  /*1660*/  I2FP.F32.S32 R27, R27 ;  /* 0x0000001b001b7245 */ /* 0x000fe40000201400 */
[----:B------:R-:W-:Y:S02]  /*1670*/  I2FP.F32.S32 R23, R23 ;  /* 0x0000001700177245 */ /* 0x000fe40000201400 */
[----:B-1----:R-:W-:Y:S01]  /*1680*/  I2FP.F32.S32 R14, R25 ;  /* 0x00000019000e7245 */ /* 0x002fe20000201400 */
[----:B------:R-:W-:-:S02]  /*1690*/  FADD R16, R16, R27 ;  /* 0x0000001b10107221 */ /* 0x000fc40000000000 */
[----:B------:R-:W-:Y:S02]  /*16a0*/  FADD R22, R22, R23 ;  /* 0x0000001716167221 */ /* 0x000fe40000000000 */
[----:B------:R-:W-:Y:S01]  /*16b0*/  FADD R15, R15, R14 ;  /* 0x0000000e0f0f7221 */ /* 0x000fe20000000000 */
[----:B0-----:R-:W-:Y:S02]  /*16c0*/  IMAD R27, R6, R7, RZ ;  /* 0x00000007061b7224 */ /* 0x001fe400078e02ff */
[C---:B---3--:R-:W-:Y:S02]  /*16d0*/  IMAD R10, R9.reuse, R10, RZ ;  /* 0x0000000a090a7224 */ /* 0x048fe400078e02ff */
[----:B------:R-:W-:-:S03]  /*16e0*/  IMAD R18, R9, R18, RZ ;  /* 0x0000001209127224 */ /* 0x000fc600078e02ff */
[----:B------:R-:W-:Y:S02]  /*16f0*/  I2FP.F32.S32 R9, R10 ;  /* 0x0000000a00097245 */ /* 0x000fe40000201400 */
[----:B------:R-:W-:Y:S02]  /*1700*/  I2FP.F32.S32 R23, R18 ;  /* 0x0000001200177245 */ /* 0x000fe40000201400 */
[----:B------:R-:W-:Y:S01]  /*1710*/  I2FP.F32.S32 R10, R27 ;  /* 0x0000001b000a7245 */ /* 0x000fe20000201400 */
[----:B------:R-:W-:Y:S01]  /*1720*/  FADD R14, R20, R9 ;  /* 0x00000009140e7221 */ /* 0x000fe20000000000 */
[----:B-----5:R-:W-:Y:S02]  /*1730*/  IMAD R9, R6, R19, RZ ;  /* 0x0000001306097224 */ /* 0x020fe400078e02ff */
[----:B------:R-:W-:Y:S01]  /*1740*/  FADD R26, R26, R23 ;  /* 0x000000171a1a7221 */ /* 0x000fe20000000000 */
[C---:B------:R-:W-:Y:S02]  /*1750*/  IMAD R6, R8.reuse, R7, RZ ;  /* 0x0000000708067224 */ /* 0x040fe400078e02ff */
[----:B------:R-:W-:Y:S01]  /*1760*/  FADD R10, R17, R10 ;  /* 0x0000000a110a7221 */ /* 0x000fe20000000000 */
[----:B------:R-:W-:-:S02]  /*1770*/  IMAD R8, R8, R19, RZ ;  /* 0x0000001308087224 */ /* 0x000fc400078e02ff */
[C---:B------:R-:W-:Y:S02]  /*1780*/  IMAD R7, R24.reuse, R7, RZ ;  /* 0x0000000718077224 */ /* 0x040fe400078e02ff */
[----:B------:R-:W-:Y:S01]  /*1790*/  IMAD R24, R24, R19, RZ ;  /* 0x0000001318187224 */ /* 0x000fe200078e02ff */
[----:B------:R-:W-:Y:S02]  /*17a0*/  I2FP.F32.S32 R19, R9 ;  /* 0x0000000900137245 */ /* 0x000fe40000201400 */
[----:B------:R-:W-:Y:S02]  /*17b0*/  I2FP.F32.S32 R8, R8 ;  /* 0x0000000800087245 */ /* 0x000fe40000201400 */
[----:B------:R-:W-:Y:S01]  /*17c0*/  I2FP.F32.S32 R9, R6 ;  /* 0x0000000600097245 */ /* 0x000fe20000201400 */
[----:B------:R-:W-:Y:S01]  /*17d0*/  FADD R20, R16, R19 ;  /* 0x0000001310147221 */ /* 0x000fe20000000000 */
[----:B------:R-:W-:Y:S01]  /*17e0*/  I2FP.F32.S32 R17, R7 ;  /* 0x0000000700117245 */ /* 0x000fe20000201400 */
[----:B------:R-:W-:Y:S01]  /*17f0*/  FADD R7, R15, R8 ;  /* 0x000000080f077221 */ /* 0x000fe20000000000 */
[----:B------:R-:W-:Y:S01]  /*1800*/  I2FP.F32.S32 R23, R24 ;  /* 0x0000001800177245 */ /* 0x000fe20000201400 */
[----:B------:R-:W-:-:S02]  /*1810*/  FADD R9, R22, R9 ;  /* 0x0000000916097221 */ /* 0x000fc40000000000 */
[----:B------:R-:W-:Y:S02]  /*1820*/  FADD R8, R14, R17 ;  /* 0x000000110e087221 */ /* 0x000fe40000000000 */
[----:B------:R-:W-:Y:S01]  /*1830*/  FADD R6, R26, R23 ;  /* 0x000000171a067221 */ /* 0x000fe20000000000 */
[----:B------:R-:W-:Y:S06]  /*1840*/  @P4 BRA `(.L_x_1) ;  /* 0xfffffff800084947 */ /* 0x000fec000383ffff */
[----:B------:R-:W0:Y:S01]  /*1850*/  LDC.64 R12, c[0x0][0x390] ;  /* 0x0000e400ff0c7b82 */ /* 0x000e220000000a00 */
[----:B------:R-:W-:-:S06]  /*1860*/  UIADD3 UR5, UPT, UPT, UR4, 0x3, URZ ;  /* 0x0000000304057890 */ /* 0x000fcc000fffe0ff */
[----:B0-----:R-:W-:Y:S01]  /*1870*/  ISETP.LE.U32.OR P5, PT, R12, UR5, P0 ;  /* 0x000000050c007c0c */ /* 0x001fe200087a3470 */
[----:B------:R-:W-:Y:S02]  /*1880*/  IMAD R22, R13, UR5, RZ ;  /* 0x000000050d167c24 */ /* 0x000fe4000f8e02ff */
[----:B------:R-:W-:-:S10]  /*1890*/  VIADD R13, R21, 0xfffffffe ;  /* 0xfffffffe150d7836 */ /* 0x000fd40000000000 */
[----:B------:R-:W0:Y:S01]  /*18a0*/  @!P5 LDC R17, c[0x0][0x398] ;  /* 0x0000e600ff11db82 */ /* 0x000e220000000800 */
[----:B------:R-:W-:-:S07]  /*18b0*/  @!P5 IADD3 R16, PT, PT, R13, R22, RZ ;  /* 0x000000160d10d210 */ /* 0x000fce0007ffe0ff */
[----:B------:R-:W1:Y:S08]  /*18c0*/  @!P5 LDC.64 R14, c[0x0][0x380] ;  /* 0x0000e000ff0edb82 */ /* 0x000e700000000a00 */
[----:B------:R-:W2:Y:S01]  /*18d0*/  @!P5 LDC R24, c[0x0][0x398] ;  /* 0x0000e600ff18db82 */ /* 0x000ea20000000800 */
[----:B0-----:R-:W-:-:S05]  /*18e0*/  @!P5 IMAD R19, R16, R17, 0x2 ;  /* 0x000000021013d424 */ /* 0x001fca00078e0211 */
[----:B-1----:R-:W-:-:S05]  /*18f0*/  @!P5 IADD3 R18, P4, PT, R19, R14, RZ ;  /* 0x0000000e1312d210 */ /* 0x002fca0007f9e0ff */
[----:B------:R-:W-:-:S05]  /*1900*/  @!P5 IMAD.X R19, RZ, RZ, R15, P4 ;  /* 0x000000ffff13d224 */ /* 0x000fca00020e060f */
[----:B------:R0:W3:Y:S01]  /*1910*/  @!P5 LDG.E.U8 R27, desc[UR8][R18.64] ;  /* 0x00000008121bd981 */ /* 0x0000e2000c1e1100 */
[----:B------:R-:W-:-:S05]  /*1920*/  @!P5 IMAD R17, R16, R17, 0x1 ;  /* 0x000000011011d424 */ /* 0x000fca00078e0211 */
[----:B------:R-:W-:-:S04]  /*1930*/  @!P5 IADD3 R16, P4, PT, R17, R14, RZ ;  /* 0x0000000e1110d210 */ /* 0x000fc80007f9e0ff */
[----:B------:R-:W-:Y:S02]  /*1940*/  @!P5 IADD3.X R17, PT, PT, RZ, R15, RZ, P4, !PT ;  /* 0x0000000fff11d210 */ /* 0x000fe400027fe4ff */
[----:B------:R-:W1:Y:S01]  /*1950*/  @!P5 LDC.64 R14, c[0x0][0x380] ;  /* 0x0000e000ff0edb82 */ /* 0x000e620000000a00 */
[----:B------:R-:W-:Y:S01]  /*1960*/  ISETP.LE.U32.OR P6, PT, R12, UR5, P1 ;  /* 0x000000050c007c0c */ /* 0x000fe20008fc3470 */
[----:B------:R-:W-:Y:S01]  /*1970*/  @!P5 IMAD.IADD R13, R13, 0x1, R22 ;  /* 0x000000010d0dd824 */ /* 0x000fe200078e0216 */
[----:B------:R4:W5:Y:S03]  /*1980*/  @!P5 LDG.E.U8 R25, desc[UR8][R16.64] ;  /* 0x000000081019d981 */ /* 0x000966000c1e1100 */
[----:B--2---:R-:W-:-:S08]  /*1990*/  @!P5 IMAD R13, R13, R24, RZ ;  /* 0x000000180d0dd224 */ /* 0x004fd000078e02ff */
[----:B------:R-:W2:Y:S01]  /*19a0*/  @!P6 LDC R24, c[0x0][0x398] ;  /* 0x0000e600ff18eb82 */ /* 0x000ea20000000800 */
[----:B0-----:R-:W-:-:S07]  /*19b0*/  @!P6 IMAD.IADD R19, R3, 0x1, R22 ;  /* 0x000000010313e824 */ /* 0x001fce00078e0216 */
[----:B------:R-:W0:Y:S01]  /*19c0*/  @!P6 LDC R18, c[0x0][0x398] ;  /* 0x0000e600ff12eb82 */ /* 0x000e220000000800 */
[----:B-1----:R-:W-:Y:S02]  /*19d0*/  @!P5 IADD3 R28, P4, PT, R13, R14, RZ ;  /* 0x0000000e0d1cd210 */ /* 0x002fe40007f9e0ff */
[----:B------:R-:W-:Y:S02]  /*19e0*/  PRMT R13, RZ, 0x7610, R13 ;  /* 0x00007610ff0d7816 */ /* 0x000fe4000000000d */
[----:B------:R-:W-:-:S03]  /*19f0*/  @!P5 IADD3.X R29, PT, PT, RZ, R15, RZ, P4, !PT ;  /* 0x0000000fff1dd210 */ /* 0x000fc600027fe4ff */
[----:B------:R-:W1:Y:S02]  /*1a00*/  @!P6 LDC.64 R14, c[0x0][0x380] ;  /* 0x0000e000ff0eeb82 */ /* 0x000e640000000a00 */
[----:B------:R0:W5:Y:S01]  /*1a10*/  @!P5 LDG.E.U8 R13, desc[UR8][R28.64] ;  /* 0x000000081c0dd981 */ /* 0x000162000c1e1100 */
[----:B--2---:R-:W-:-:S05]  /*1a20*/  @!P6 IMAD R19, R19, R24, 0x2 ;  /* 0x000000021313e424 */ /* 0x004fca00078e0218 */
[----:B----4-:R-:W2:Y:S01]  /*1a30*/  @!P6 LDC.64 R16, c[0x0][0x380] ;  /* 0x0000e000ff10eb82 */ /* 0x010ea20000000a00 */
[----:B------:R-:W-:Y:S02]  /*1a40*/  @!P6 IADD3 R24, PT, PT, R3, R22, RZ ;  /* 0x000000160318e210 */ /* 0x000fe40007ffe0ff */
[----:B0-----:R-:W-:-:S03]  /*1a50*/  PRMT R29, RZ, 0x7610, R29 ;  /* 0x00007610ff1d7816 */ /* 0x001fc6000000001d */
[----:B------:R-:W-:Y:S02]  /*1a60*/  @!P6 IMAD R24, R24, R18, 0x1 ;  /* 0x000000011818e424 */ /* 0x000fe400078e0212 */
[----:B------:R-:W0:Y:S01]  /*1a70*/  @!P6 LDC R23, c[0x0][0x398] ;  /* 0x0000e600ff17eb82 */ /* 0x000e220000000800 */
[----:B-1----:R-:W-:-:S07]  /*1a80*/  @!P6 IADD3 R14, P4, PT, R19, R14, RZ ;  /* 0x0000000e130ee210 */ /* 0x002fce0007f9e0ff */
[----:B------:R-:W1:Y:S01]  /*1a90*/  @!P6 LDC.64 R18, c[0x0][0x380] ;  /* 0x0000e000ff12eb82 */ /* 0x000e620000000a00 */
[----:B------:R-:W-:Y:S01]  /*1aa0*/  @!P6 IMAD.X R15, RZ, RZ, R15, P4 ;  /* 0x000000ffff0fe224 */ /* 0x000fe200020e060f */
[----:B--2---:R-:W-:-:S04]  /*1ab0*/  @!P6 IADD3 R16, P4, PT, R24, R16, RZ ;  /* 0x000000101810e210 */ /* 0x004fc80007f9e0ff */
[----:B------:R2:W4:Y:S01]  /*1ac0*/  @!P6 LDG.E.U8 R29, desc[UR8][R14.64] ;  /* 0x000000080e1de981 */ /* 0x000522000c1e1100 */
[----:B------:R-:W-:Y:S01]  /*1ad0*/  @!P6 IADD3 R24, PT, PT, R3, R22, RZ ;  /* 0x000000160318e210 */ /* 0x000fe20007ffe0ff */
[----:B------:R-:W-:-:S04]  /*1ae0*/  @!P6 IMAD.X R17, RZ, RZ, R17, P4 ;  /* 0x000000ffff11e224 */ /* 0x000fc800020e0611 */
[----:B0-----:R-:W-:-:S05]  /*1af0*/  @!P6 IMAD R23, R24, R23, RZ ;  /* 0x000000171817e224 */ /* 0x001fca00078e02ff */
[----:B-1----:R-:W-:-:S04]  /*1b00*/  @!P6 IADD3 R18, P4, PT, R23, R18, RZ ;  /* 0x000000121712e210 */ /* 0x002fc80007f9e0ff */
[----:B------:R-:W-:Y:S02]  /*1b10*/  @!P6 IADD3.X R19, PT, PT, RZ, R19, RZ, P4, !PT ;  /* 0x00000013ff13e210 */ /* 0x000fe400027fe4ff */
[----:B------:R-:W-:Y:S01]  /*1b20*/  ISETP.LE.U32.AND P4, PT, R12, UR5, PT ;  /* 0x000000050c007c0c */ /* 0x000fe2000bf83070 */
[----:B------:R-:W-:-:S03]  /*1b30*/  VIADD R24, R11, 0x3 ;  /* 0x000000030b187836 */ /* 0x000fc60000000000 */
[----:B------:R-:W-:Y:S01]  /*1b40*/  ISETP.LT.OR P4, PT, R21, RZ, P4 ;  /* 0x000000ff1500720c */ /* 0x000fe20002781670 */
[----:B------:R-:W-:-:S05]  /*1b50*/  IMAD.HI R28, R24, 0x66666667, RZ ;  /* 0x66666667181c7827 */ /* 0x000fca00078e02ff */
[----:B--2---:R-:W-:-:S07]  /*1b60*/  SHF.R.U32.HI R15, RZ, 0x1, R28 ;  /* 0x00000001ff0f7819 */ /* 0x004fce000001161c */
[----:B------:R-:W0:Y:S01]  /*1b70*/  @!P4 LDC R26, c[0x0][0x398] ;  /* 0x0000e600ff1acb82 */ /* 0x000e220000000800 */
[----:B------:R-:W-:-:S07]  /*1b80*/  LEA.HI R28, R28, R15, RZ, 0x1 ;  /* 0x0000000f1c1c7211 */ /* 0x000fce00078f08ff */
[----:B------:R-:W1:Y:S01]  /*1b90*/  @!P4 LDC.64 R14, c[0x0][0x380] ;  /* 0x0000e000ff0ecb82 */ /* 0x000e620000000a00 */
[----:B------:R-:W-:Y:S01]  /*1ba0*/  PRMT R23, RZ, 0x7610, R23 ;  /* 0x00007610ff177816 */ /* 0x000fe20000000017 */
[----:B------:R-:W-:Y:S01]  /*1bb0*/  IMAD R28, R28, -0x5, R24 ;  /* 0xfffffffb1c1c7824 */ /* 0x000fe200078e0218 */
[----:B------:R-:W-:-:S04]  /*1bc0*/  @!P4 IADD3 R24, PT, PT, R21, R22, RZ ;  /* 0x000000161518c210 */ /* 0x000fc80007ffe0ff */
[----:B------:R2:W4:Y:S02]  /*1bd0*/  @!P6 LDG.E.U8 R23, desc[UR8][R16.64] ;  /* 0x000000081017e981 */ /* 0x000524000c1e1100 */
[----:B--2---:R-:W-:Y:S01]  /*1be0*/  PRMT R17, RZ, 0x7610, R17 ;  /* 0x00007610ff117816 */ /* 0x004fe20000000011 */
[----:B0-----:R-:W-:Y:S01]  /*1bf0*/  @!P4 IMAD R26, R24, R26, 0x2 ;  /* 0x00000002181ac424 */ /* 0x001fe200078e021a */
[----:B------:R-:W-:Y:S01]  /*1c00*/  PRMT R16, RZ, 0x7610, R16 ;  /* 0x00007610ff107816 */ /* 0x000fe20000000010 */
[----:B------:R-:W0:Y:S03]  /*1c10*/  @!P4 LDC R24, c[0x0][0x398] ;  /* 0x0000e600ff18cb82 */ /* 0x000e260000000800 */
[----:B------:R-:W2:Y:S01]  /*1c20*/  @!P6 LDG.E.U8 R17, desc[UR8][R18.64] ;  /* 0x000000081211e981 */ /* 0x000ea2000c1e1100 */
[----:B-1----:R-:W-:-:S04]  /*1c30*/  @!P4 IADD3 R14, P6, PT, R26, R14, RZ ;  /* 0x0000000e1a0ec210 */ /* 0x002fc80007fde0ff */
[----:B------:R-:W1:Y:S01]  /*1c40*/  @!P4 LDC R26, c[0x0][0x398] ;  /* 0x0000e600ff1acb82 */ /* 0x000e620000000800 */
[----:B------:R-:W-:-:S05]  /*1c50*/  @!P4 IMAD.X R15, RZ, RZ, R15, P6 ;  /* 0x000000ffff0fc224 */ /* 0x000fca00030e060f */
[----:B------:R0:W2:Y:S02]  /*1c60*/  @!P4 LDG.E.U8 R16, desc[UR8][R14.64] ;  /* 0x000000080e10c981 */ /* 0x0000a4000c1e1100 */
[----:B0-----:R-:W0:Y:S01]  /*1c70*/  @!P4 LDC.64 R14, c[0x0][0x380] ;  /* 0x0000e000ff0ecb82 */ /* 0x001e220000000a00 */
[----:B------:R-:W-:-:S05]  /*1c80*/  @!P4 IADD3 R19, PT, PT, R21, R22, RZ ;  /* 0x000000161513c210 */ /* 0x000fca0007ffe0ff */
[----:B------:R-:W-:-:S05]  /*1c90*/  @!P4 IMAD R19, R19, R24, 0x1 ;  /* 0x000000011313c424 */ /* 0x000fca00078e0218 */
[----:B0-----:R-:W-:Y:S02]  /*1ca0*/  @!P4 IADD3 R14, P6, PT, R19, R14, RZ ;  /* 0x0000000e130ec210 */ /* 0x001fe40007fde0ff */
[----:B------:R-:W-:-:S03]  /*1cb0*/  PRMT R19, RZ, 0x7610, R19 ;  /* 0x00007610ff137816 */ /* 0x000fc60000000013 */
[----:B------:R-:W-:-:S05]  /*1cc0*/  @!P4 IMAD.X R15, RZ, RZ, R15, P6 ;  /* 0x000000ffff0fc224 */ /* 0x000fca00030e060f */
[----:B------:R0:W2:Y:S02]  /*1cd0*/  @!P4 LDG.E.U8 R19, desc[UR8][R14.64] ;  /* 0x000000080e13c981 */ /* 0x0000a4000c1e1100 */
[----:B0-----:R-:W0:Y:S01]  /*1ce0*/  @!P4 LDC.64 R14, c[0x0][0x380] ;  /* 0x0000e000ff0ecb82 */ /* 0x001e220000000a00 */
[----:B------:R-:W-:-:S05]  /*1cf0*/  @!P4 IADD3 R24, PT, PT, R21, R22, RZ ;  /* 0x000000161518c210 */ /* 0x000fca0007ffe0ff */
[----:B-1----:R-:W-:Y:S02]  /*1d00*/  @!P4 IMAD R24, R24, R26, RZ ;  /* 0x0000001a1818c224 */ /* 0x002fe400078e02ff */
[----:B------:R-:W-:-:S04]  /*1d10*/  IMAD R28, R28, 0x30c, R2 ;  /* 0x0000030c1c1c7824 */ /* 0x000fc800078e0202 */
[----:B------:R-:W-:Y:S01]  /*1d20*/  IMAD R18, R0, 0x3, R28 ;  /* 0x0000000300127824 */ /* 0x000fe200078e021c */
[----:B0-----:R-:W-:-:S05]  /*1d30*/  @!P4 IADD3 R14, P6, PT, R24, R14, RZ ;  /* 0x0000000e180ec210 */ /* 0x001fca0007fde0ff */
[----:B------:R-:W-:Y:S01]  /*1d40*/  @!P4 IMAD.X R15, RZ, RZ, R15, P6 ;  /* 0x000000ffff0fc224 */ /* 0x000fe200030e060f */
[----:B------:R-:W-:-:S13]  /*1d50*/  ISETP.LE.U32.OR P6, PT, R12, UR5, P2 ;  /* 0x000000050c007c0c */ /* 0x000fda00097c3470 */
[----:B------:R-:W0:Y:S01]  /*1d60*/  @!P6 LDC R26, c[0x0][0x398] ;  /* 0x0000e600ff1aeb82 */ /* 0x000e220000000800 */
[----:B------:R-:W-:-:S07]  /*1d70*/  @!P6 IADD3 R24, PT, PT, R4, R22, RZ ;  /* 0x000000160418e210 */ /* 0x000fce0007ffe0ff */
[----:B------:R-:W1:Y:S01]  /*1d80*/  @!P6 LDC R28, c[0x0][0x398] ;  /* 0x0000e600ff1ceb82 */ /* 0x000e620000000800 */
[----:B---3--:R3:W-:Y:S02]  /*1d90*/  @!P5 STS.U8 [R18+0x2], R27 ;  /* 0x0000021b1200d388 */ /* 0x0087e40000000000 */
[----:B---3--:R-:W-:-:S06]  /*1da0*/  PRMT R27, RZ, 0x7610, R27 ;  /* 0x00007610ff1b7816 */ /* 0x008fcc000000001b */
[----:B------:R3:W2:Y:S02]  /*1db0*/  @!P4 LDG.E.U8 R27, desc[UR8][R14.64] ;  /* 0x000000080e1bc981 */ /* 0x0006a4000c1e1100 */
[----:B---3--:R-:W3:Y:S01]  /*1dc0*/  @!P6 LDC.64 R14, c[0x0][0x380] ;  /* 0x0000e000ff0eeb82 */ /* 0x008ee20000000a00 */
[----:B0-----:R-:W-:-:S05]  /*1dd0*/  @!P6 IMAD R24, R24, R26, 0x2 ;  /* 0x000000021818e424 */ /* 0x001fca00078e021a */
[----:B---3--:R-:W-:Y:S02]  /*1de0*/  @!P6 IADD3 R14, P4, PT, R24, R14, RZ ;  /* 0x0000000e180ee210 */ /* 0x008fe40007f9e0ff */
[----:B------:R-:W-:-:S03]  /*1df0*/  PRMT R24, RZ, 0x7610, R24 ;  /* 0x00007610ff187816 */ /* 0x000fc60000000018 */
[----:B------:R-:W-:-:S05]  /*1e00*/  @!P6 IMAD.X R15, RZ, RZ, R15, P4 ;  /* 0x000000ffff0fe224 */ /* 0x000fca00020e060f */
[----:B------:R0:W3:Y:S02]  /*1e10*/  @!P6 LDG.E.U8 R24, desc[UR8][R14.64] ;  /* 0x000000080e18e981 */ /* 0x0000e4000c1e1100 */
[----:B0-----:R-:W0:Y:S01]  /*1e20*/  @!P6 LDC.64 R14, c[0x0][0x380] ;  /* 0x0000e000ff0eeb82 */ /* 0x001e220000000a00 */
[----:B------:R-:W-:Y:S02]  /*1e30*/  @!P6 IADD3 R26, PT, PT, R4, R22, RZ ;  /* 0x00000016041ae210 */ /* 0x000fe40007ffe0ff */
[----:B------:R-:W-:-:S03]  /*1e40*/  @P5 PRMT R25, RZ, 0x7610, R25 ;  /* 0x00007610ff195816 */ /* 0x000fc60000000019 */
[----:B-1----:R-:W-:Y:S02]  /*1e50*/  @!P6 IMAD R26, R26, R28, 0x1 ;  /* 0x000000011a1ae424 */ /* 0x002fe400078e021c */
[----:B-----5:R1:W-:Y:S01]  /*1e60*/  STS.U8 [R18+0x1], R25 ;  /* 0x0000011912007388 */ /* 0x0203e20000000000 */
[----:B------:R-:W5:Y:S01]  /*1e70*/  @!P6 LDC R28, c[0x0][0x398] ;  /* 0x0000e600ff1ceb82 */ /* 0x000f620000000800 */
[----:B-1----:R-:W-:Y:S02]  /*1e80*/  PRMT R25, RZ, 0x7610, R25 ;  /* 0x00007610ff197816 */ /* 0x002fe40000000019 */
[----:B0-----:R-:W-:-:S05]  /*1e90*/  @!P6 IADD3 R14, P4, PT, R26, R14, RZ ;  /* 0x0000000e1a0ee210 */ /* 0x001fca0007f9e0ff */
[----:B------:R-:W-:-:S05]  /*1ea0*/  @!P6 IMAD.X R15, RZ, RZ, R15, P4 ;  /* 0x000000ffff0fe224 */ /* 0x000fca00020e060f */
[----:B------:R0:W3:Y:S02]  /*1eb0*/  @!P6 LDG.E.U8 R25, desc[UR8][R14.64] ;  /* 0x000000080e19e981 */ /* 0x0000e4000c1e1100 */
[----:B0-----:R-:W0:Y:S01]  /*1ec0*/  @!P6 LDC.64 R14, c[0x0][0x380] ;  /* 0x0000e000ff0eeb82 */ /* 0x001e220000000a00 */
[----:B------:R-:W-:-:S05]  /*1ed0*/  @!P6 IADD3 R26, PT, PT, R4, R22, RZ ;  /* 0x00000016041ae210 */ /* 0x000fca0007ffe0ff */
[----:B-----5:R-:W-:Y:S01]  /*1ee0*/  @!P6 IMAD R28, R26, R28, RZ ;  /* 0x0000001c1a1ce224 */ /* 0x020fe200078e02ff */
[----:B----4-:R1:W-:Y:S04]  /*1ef0*/  STS.U8 [R18+0x5], R29 ;  /* 0x0000051d12007388 */ /* 0x0103e80000000000 */
[----:B0-----:R-:W-:-:S05]  /*1f00*/  @!P6 IADD3 R28, P4, PT, R28, R14, RZ ;  /* 0x0000000e1c1ce210 */ /* 0x001fca0007f9e0ff */
[----:B-1----:R-:W-:Y:S01]  /*1f10*/  @!P6 IMAD.X R29, RZ, RZ, R15, P4 ;  /* 0x000000ffff1de224 */ /* 0x002fe200020e060f */
[----:B------:R-:W-:Y:S01]  /*1f20*/  ISETP.LE.U32.OR P4, PT, R12, UR5, P3 ;  /* 0x000000050c007c0c */ /* 0x000fe20009f83470 */
[----:B------:R0:W-:-:S12]  /*1f30*/  STS.U8 [R18], R13 ;  /* 0x0000000d12007388 */ /* 0x0001d80000000000 */
[----:B0-----:R-:W0:Y:S01]  /*1f40*/  @!P4 LDC R13, c[0x0][0x398] ;  /* 0x0000e600ff0dcb82 */ /* 0x001e220000000800 */
[----:B------:R-:W-:Y:S02]  /*1f50*/  @!P4 IADD3 R12, PT, PT, R5, R22, RZ ;  /* 0x00000016050cc210 */ /* 0x000fe40007ffe0ff */
[----:B------:R-:W-:-:S05]  /*1f60*/  PRMT R15, RZ, 0x7610, R15 ;  /* 0x00007610ff0f7816 */ /* 0x000fca000000000f */
[----:B------:R-:W1:Y:S01]  /*1f70*/  @!P4 LDC R26, c[0x0][0x398] ;  /* 0x0000e600ff1acb82 */ /* 0x000e620000000800 */
[----:B------:R4:W5:Y:S01]  /*1f80*/  @!P6 LDG.E.U8 R15, desc[UR8][R28.64] ;  /* 0x000000081c0fe981 */ /* 0x000962000c1e1100 */
[----:B0-----:R-:W-:Y:S01]  /*1f90*/  @!P4 IMAD R14, R12, R13, 0x2 ;  /* 0x000000020c0ec424 */ /* 0x001fe200078e020d */
[----:B----4-:R-:W-:-:S05]  /*1fa0*/  PRMT R29, RZ, 0x7610, R29 ;  /* 0x00007610ff1d7816 */ /* 0x010fca000000001d */
[----:B------:R-:W0:Y:S08]  /*1fb0*/  @!P4 LDC.64 R12, c[0x0][0x380] ;  /* 0x0000e000ff0ccb82 */ /* 0x000e300000000a00 */
[----:B------:R-:W4:Y:S01]  /*1fc0*/  @!P4 LDC R28, c[0x0][0x398] ;  /* 0x0000e600ff1ccb82 */ /* 0x000f220000000800 */
[----:B0-----:R-:W-:-:S05]  /*1fd0*/  @!P4 IADD3 R12, P6, PT, R14, R12, RZ ;  /* 0x0000000c0e0cc210 */ /* 0x001fca0007fde0ff */
[----:B------:R-:W-:-:S05]  /*1fe0*/  @!P4 IMAD.X R13, RZ, RZ, R13, P6 ;  /* 0x000000ffff0dc224 */ /* 0x000fca00030e060d */
[----:B------:R0:W5:Y:S02]  /*1ff0*/  @!P4 LDG.E.U8 R29, desc[UR8][R12.64] ;  /* 0x000000080c1dc981 */ /* 0x000164000c1e1100 */
[----:B0-----:R-:W0:Y:S01]  /*2000*/  @!P4 LDC.64 R12, c[0x0][0x380] ;  /* 0x0000e000ff0ccb82 */ /* 0x001e220000000a00 */
[----:B------:R-:W-:-:S05]  /*2010*/  @!P4 IADD3 R14, PT, PT, R5, R22, RZ ;  /* 0x00000016050ec210 */ /* 0x000fca0007ffe0ff */
[----:B-1----:R-:W-:-:S05]  /*2020*/  @!P4 IMAD R14, R14, R26, 0x1 ;  /* 0x000000010e0ec424 */ /* 0x002fca00078e021a */
[----:B0-----:R-:W-:Y:S02]  /*2030*/  @!P4 IADD3 R12, P6, PT, R14, R12, RZ ;  /* 0x0000000c0e0cc210 */ /* 0x001fe40007fde0ff */
[----:B------:R-:W-:-:S03]  /*2040*/  PRMT R14, RZ, 0x7610, R14 ;  /* 0x00007610ff0e7816 */ /* 0x000fc6000000000e */
[----:B------:R-:W-:-:S05]  /*2050*/  @!P4 IMAD.X R13, RZ, RZ, R13, P6 ;  /* 0x000000ffff0dc224 */ /* 0x000fca00030e060d */
[----:B------:R0:W5:Y:S02]  /*2060*/  @!P4 LDG.E.U8 R14, desc[UR8][R12.64] ;  /* 0x000000080c0ec981 */ /* 0x000164000c1e1100 */
[----:B0-----:R-:W0:Y:S01]  /*2070*/  @!P4 LDC.64 R12, c[0x0][0x380] ;  /* 0x0000e000ff0ccb82 */ /* 0x001e220000000a00 */
[----:B------:R-:W-:-:S05]  /*2080*/  @!P4 IADD3 R26, PT, PT, R5, R22, RZ ;  /* 0x00000016051ac210 */ /* 0x000fca0007ffe0ff */
[----:B----4-:R-:W-:Y:S01]  /*2090*/  @!P4 IMAD R26, R26, R28, RZ ;  /* 0x0000001c1a1ac224 */ /* 0x010fe200078e02ff */
[----:B------:R1:W-:Y:S02]  /*20a0*/  STS.U8 [R18+0x4], R23 ;  /* 0x0000041712007388 */ /* 0x0003e40000000000 */
[----:B-1----:R-:W-:Y:S02]  /*20b0*/  PRMT R23, RZ, 0x7610, R23 ;  /* 0x00007610ff177816 */ /* 0x002fe40000000017 */
[----:B0-----:R-:W-:-:S05]  /*20c0*/  @!P4 IADD3 R12, P6, PT, R26, R12, RZ ;  /* 0x0000000c1a0cc210 */ /* 0x001fca0007fde0ff */
[----:B------:R-:W-:-:S05]  /*20d0*/  @!P4 IMAD.X R13, RZ, RZ, R13, P6 ;  /* 0x000000ffff0dc224 */ /* 0x000fca00030e060d */
[----:B------:R0:W4:Y:S04]  /*20e0*/  @!P4 LDG.E.U8 R23, desc[UR8][R12.64] ;  /* 0x000000080c17c981 */ /* 0x000128000c1e1100 */
[----:B--2---:R1:W-:Y:S01]  /*20f0*/  STS.U8 [R18+0x3], R17 ;  /* 0x0000031112007388 */ /* 0x0043e20000000000 */
[----:B------:R-:W-:Y:S01]  /*2100*/  IADD3 R11, PT, PT, R11, 0x1, RZ ;  /* 0x000000010b0b7810 */ /* 0x000fe20007ffe0ff */
[----:B-1----:R-:W-:-:S04]  /*2110*/  FMUL R17, R20, R20 ;  /* 0x0000001414117220 */ /* 0x002fc80000400000 */
[----:B------:R-:W-:Y:S01]  /*2120*/  FFMA R17, R10, R10, R17 ;  /* 0x0000000a0a117223 */ /* 0x000fe20000000011 */
[----:B------:R-:W-:Y:S03]  /*2130*/  STS.U8 [R18+0x7], R19 ;  /* 0x0000071312007388 */ /* 0x000fe60000000000 */
[----:B0-----:R-:W-:Y:S01]  /*2140*/  VIADD R12, R17, 0xf3000000 ;  /* 0xf3000000110c7836 */ /* 0x001fe20000000000 */
[----:B------:R-:W-:Y:S04]  /*2150*/  STS.U8 [R18+0x6], R27 ;  /* 0x0000061b12007388 */ /* 0x000fe80000000000 */
[----:B------:R-:W-:Y:S01]  /*2160*/  @P5 STS.U8 [R18+0x2], RZ ;  /* 0x000002ff12005388 */ /* 0x000fe20000000000 */
[----:B------:R-:W-:Y:S01]  /*2170*/  ISETP.GT.U32.AND P4, PT, R12, 0x727fffff, PT ;  /* 0x727fffff0c00780c */ /* 0x000fe20003f84070 */
[----:B------:R-:W-:-:S02]  /*2180*/  IMAD.HI R10, R11, 0x66666667, RZ ;  /* 0x666666670b0a7827 */ /* 0x000fc400078e02ff */
[----:B------:R0:W-:Y:S03]  /*2190*/  STS.U8 [R18+0x8], R16 ;  /* 0x0000081012007388 */ /* 0x0001e60000000000 */
[----:B------:R-:W-:Y:S01]  /*21a0*/  SHF.R.S32.HI R13, RZ, 0x1, R10 ;  /* 0x00000001ff0d7819 */ /* 0x000fe2000001140a */
[----:B0-----:R0:W1:Y:S01]  /*21b0*/  MUFU.RSQ R16, R17 ;  /* 0x0000001100107308 */ /* 0x0010620000001400 */
[----:B---3--:R0:W-:Y:S02]  /*21c0*/  STS.U8 [R18+0xb], R24 ;  /* 0x00000b1812007388 */ /* 0x0081e40000000000 */
[----:B------:R-:W-:Y:S01]  /*21d0*/  LEA.HI R10, R10, R13, RZ, 0x1 ;  /* 0x0000000d0a0a7211 */ /* 0x000fe200078f08ff */
[----:B------:R-:W-:Y:S04]  /*21e0*/  BSSY.RECONVERGENT B0, `(.L_x_2) ;  /* 0x0000011000007945 */ /* 0x000fe80003800200 */
[----:B------:R-:W-:Y:S01]  /*21f0*/  IMAD R11, R10, -0x5, R11 ;  /* 0xfffffffb0a0b7824 */ /* 0x000fe200078e020b */
[----:B------:R0:W-:Y:S04]  /*2200*/  STS.U8 [R18+0xa], R25 ;  /* 0x00000a1912007388 */ /* 0x0001e80000000000 */
[----:B-----5:R0:W-:Y:S04]  /*2210*/  STS.U8 [R18+0x9], R15 ;  /* 0x0000090f12007388 */ /* 0x0201e80000000000 */
[----:B------:R0:W-:Y:S04]  /*2220*/  STS.U8 [R18+0xe], R29 ;  /* 0x00000e1d12007388 */ /* 0x0001e80000000000 */
[----:B------:R0:W-:Y:S04]  /*2230*/  STS.U8 [R18+0xd], R14 ;  /* 0x00000d0e12007388 */ /* 0x0001e80000000000 */
[----:B----4-:R0:W-:Y:S01]  /*2240*/  STS.U8 [R18+0xc], R23 ;  /* 0x00000c1712007388 */ /* 0x0101e20000000000 */
[----:B-1----:R-:W-:Y:S05]  /*2250*/  @!P4 BRA `(.L_x_3) ;  /* 0x000000000014c947 */ /* 0x002fea0003800000 */
[----:B------:R-:W-:Y:S02]  /*2260*/  MOV R10, R17 ;  /* 0x00000011000a7202 */ /* 0x000fe40000000f00 */
[----:B0-----:R-:W-:-:S07]  /*2270*/  MOV R18, 0x2290 ;  /* 0x0000229000127802 */ /* 0x001fce0000000f00 */
[----:B------:R-:W-:Y:S05]  /*2280*/  CALL.REL.NOINC `($__internal_0_$__cuda_sm20_sqrt_rn_f32_slowpath) ;  /* 0x0000000400787944 */ /* 0x000fea0003c00000 */
[----:B------:R-:W-:Y:S01]  /*2290*/  IMAD.MOV.U32 R10, RZ, RZ, R13 ;  /* 0x000000ffff0a7224 */ /* 0x000fe200078e000d */
[----:B------:R-:W-:Y:S06]  /*22a0*/  BRA `(.L_x_4) ;  /* 0x0000000000107947 */ /* 0x000fec0003800000 */
.L_x_3:
[----:B------:R-:W-:Y:S01]  /*22b0*/  FMUL.FTZ R10, R17, R16 ;  /* 0x00000010110a7220 */ /* 0x000fe20000410000 */
[----:B------:R-:W-:-:S03]  /*22c0*/  FMUL.FTZ R12, R16, 0.5 ;  /* 0x3f000000100c7820 */ /* 0x000fc60000410000 */
[----:B------:R-:W-:-:S04]  /*22d0*/  FFMA R13, -R10, R10, R17 ;  /* 0x0000000a0a0d7223 */ /* 0x000fc80000000111 */
[----:B------:R-:W-:-:S07]  /*22e0*/  FFMA R10, R13, R12, R10 ;  /* 0x0000000c0d0a7223 */ /* 0x000fce000000000a */
.L_x_4:
[----:B------:R-:W-:Y:S05]  /*22f0*/  BSYNC.RECONVERGENT B0 ;  /* 0x0000000000007941 */ /* 0x000fea0003800200 */
.L_x_2:
[----:B------:R-:W-:Y:S01]  /*2300*/  FMUL R10, R10, 0.125 ;  /* 0x3e0000000a0a7820 */ /* 0x000fe20000400000 */
[----:B0-----:R-:W0:Y:S01]  /*2310*/  LDC R15, c[0x0][0x394] ;  /* 0x0000e500ff0f7b82 */ /* 0x001e220000000800 */
[----:B------:R-:W1:Y:S01]  /*2320*/  LDCU UR5, c[0x0][0x398] ;  /* 0x00007300ff0577ac */ /* 0x000e620008000800 */
[----:B------:R-:W-:Y:S01]  /*2330*/  BSSY.RECONVERGENT B0, `(.L_x_5) ;  /* 0x000001f000007945 */ /* 0x000fe20003800200 */
[----:B------:R2:W3:Y:S01]  /*2340*/  F2F.F64.F32 R12, R10 ;  /* 0x0000000a000c7310 */ /* 0x0004e20000201800 */
[----:B------:R-:W4:Y:S01]  /*2350*/  LDCU.64 UR6, c[0x0][0x388] ;  /* 0x00007100ff0677ac */ /* 0x000f220008000a00 */
[----:B--2---:R-:W-:-:S04]  /*2360*/  FMUL R10, R7, R7 ;  /* 0x00000007070a7220 */ /* 0x004fc80000400000 */
[----:B------:R-:W-:Y:S01]  /*2370*/  FFMA R10, R9, R9, R10 ;  /* 0x00000009090a7223 */ /* 0x000fe2000000000a */
[----:B---3--:R-:W-:Y:S01]  /*2380*/  DSETP.MIN.AND P4, P5, R12, 255, PT ;  /* 0x406fe0000c00742a */ /* 0x008fe20003d80000 */
[----:B------:R-:W-:Y:S02]  /*2390*/  IMAD.MOV.U32 R14, RZ, RZ, R13 ;  /* 0x000000ffff0e7224 */ /* 0x000fe400078e000d */
[----:B------:R2:W3:Y:S01]  /*23a0*/  MUFU.RSQ R9, R10 ;  /* 0x0000000a00097308 */ /* 0x0004e20000001400 */
[----:B------:R-:W-:Y:S02]  /*23b0*/  VIADD R7, R10, 0xf3000000 ;  /* 0xf30000000a077836 */ /* 0x000fe40000000000 */
[----:B0-----:R-:W-:Y:S01]  /*23c0*/  IMAD R22, R15, -0x3, R22 ;  /* 0xfffffffd0f167824 */ /* 0x001fe200078e0216 */
[----:B------:R-:W-:Y:S02]  /*23d0*/  MOV R15, 0x80000 ;  /* 0x00080000000f7802 */ /* 0x000fe40000000f00 */
[----:B------:R-:W-:-:S02]  /*23e0*/  FSEL R17, R14, 3.748046875, P4 ;  /* 0x406fe0000e117808 */ /* 0x000fc40002000000 */
[----:B------:R-:W-:Y:S02]  /*23f0*/  IADD3 R22, PT, PT, R21, R22, RZ ;  /* 0x0000001615167210 */ /* 0x000fe40007ffe0ff */
[----:B------:R-:W-:Y:S02]  /*2400*/  SEL R16, R12, RZ, P4 ;  /* 0x000000ff0c107207 */ /* 0x000fe40002000000 */
[----:B------:R-:W-:Y:S01]  /*2410*/  @P5 LOP3.LUT R17, R15, 0x406fe000, RZ, 0xfc, !PT ;  /* 0x406fe0000f115812 */ /* 0x000fe200078efcff */
[----:B-1----:R-:W-:-:S04]  /*2420*/  IMAD R12, R22, UR5, RZ ;  /* 0x00000005160c7c24 */ /* 0x002fc8000f8e02ff */
[----:B------:R-:W-:Y:S01]  /*2430*/  VIADD R14, R12, 0x2 ;  /* 0x000000020c0e7836 */ /* 0x000fe20000000000 */
[----:B------:R-:W0:Y:S04]  /*2440*/  F2I.U32.F64.TRUNC R17, R16 ;  /* 0x0000001000117311 */ /* 0x000e28000030d000 */
[----:B----4-:R-:W-:-:S04]  /*2450*/  IADD3 R14, P4, PT, R14, UR6, RZ ;  /* 0x000000060e0e7c10 */ /* 0x010fc8000ff9e0ff */
[----:B------:R-:W-:Y:S02]  /*2460*/  IADD3.X R15, PT, PT, RZ, UR7, RZ, P4, !PT ;  /* 0x00000007ff0f7c10 */ /* 0x000fe4000a7fe4ff */
[----:B------:R-:W-:-:S03]  /*2470*/  ISETP.GT.U32.AND P4, PT, R7, 0x727fffff, PT ;  /* 0x727fffff0700780c */ /* 0x000fc60003f84070 */
[----:B0-----:R2:W-:Y:S10]  /*2480*/  STG.E.U8 desc[UR8][R14.64], R17 ;  /* 0x000000110e007986 */ /* 0x0015f4000c101108 */
[----:B---3--:R-:W-:Y:S05]  /*2490*/  @!P4 BRA `(.L_x_6) ;  /* 0x000000000010c947 */ /* 0x008fea0003800000 */
[----:B------:R-:W-:-:S07]  /*24a0*/  MOV R18, 0x24c0 ;  /* 0x000024c000127802 */ /* 0x000fce0000000f00 */
[----:B--2---:R-:W-:Y:S05]  /*24b0*/  CALL.REL.NOINC `($__internal_0_$__cuda_sm20_sqrt_rn_f32_slowpath) ;  /* 0x0000000000ec7944 */ /* 0x004fea0003c00000 */
[----:B------:R-:W-:Y:S01]  /*24c0*/  MOV R7, R13 ;  /* 0x0000000d00077202 */ /* 0x000fe20000000f00 */
[----:B------:R-:W-:Y:S06]  /*24d0*/  BRA `(.L_x_7) ;  /* 0x0000000000107947 */ /* 0x000fec0003800000 */
.L_x_6:
[----:B------:R-:W-:Y:S01]  /*24e0*/  FMUL.FTZ R7, R10, R9 ;  /* 0x000000090a077220 */ /* 0x000fe20000410000 */
[----:B------:R-:W-:-:S03]  /*24f0*/  FMUL.FTZ R9, R9, 0.5 ;  /* 0x3f00000009097820 */ /* 0x000fc60000410000 */
[----:B--2---:R-:W-:-:S04]  /*2500*/  FFMA R10, -R7, R7, R10 ;  /* 0x00000007070a7223 */ /* 0x004fc8000000010a */
[----:B------:R-:W-:-:S07]  /*2510*/  FFMA R7, R10, R9, R7 ;  /* 0x000000090a077223 */ /* 0x000fce0000000007 */
.L_x_7:
[----:B------:R-:W-:Y:S05]  /*2520*/  BSYNC.RECONVERGENT B0 ;  /* 0x0000000000007941 */ /* 0x000fea0003800200 */
.L_x_5:
[----:B------:R-:W-:Y:S01]  /*2530*/  FMUL R7, R7, 0.125 ;  /* 0x3e00000007077820 */ /* 0x000fe20000400000 */
[----:B------:R-:W-:Y:S01]  /*2540*/  IMAD.MOV.U32 R10, RZ, RZ, 0x80000 ;  /* 0x00080000ff0a7424 */ /* 0x000fe200078e00ff */
[----:B------:R-:W0:Y:S01]  /*2550*/  LDCU.64 UR6, c[0x0][0x388] ;  /* 0x00007100ff0677ac */ /* 0x000e220008000a00 */
[----:B------:R-:W-:Y:S01]  /*2560*/  IADD3 R16, PT, PT, R12, 0x1, RZ ;  /* 0x000000010c107810 */ /* 0x000fe20007ffe0ff */
[----:B------:R1:W2:Y:S01]  /*2570*/  F2F.F64.F32 R14, R7 ;  /* 0x00000007000e7310 */ /* 0x0002a20000201800 */
[----:B------:R-:W-:Y:S01]  /*2580*/  BSSY.RECONVERGENT B0, `(.L_x_8) ;  /* 0x000001b000007945 */ /* 0x000fe20003800200 */
[----:B-1----:R-:W-:Y:S01]  /*2590*/  FMUL R7, R6, R6 ;  /* 0x0000000606077220 */ /* 0x002fe20000400000 */
[----:B--2---:R-:W-:Y:S01]  /*25a0*/  DSETP.MIN.AND P4, P5, R14, 255, PT ;  /* 0x406fe0000e00742a */ /* 0x004fe20003d80000 */
[----:B------:R-:W-:-:S05]  /*25b0*/  MOV R9, R15 ;  /* 0x0000000f00097202 */ /* 0x000fca0000000f00 */
[----:B------:R-:W-:Y:S02]  /*25c0*/  FSEL R9, R9, 3.748046875, P4 ;  /* 0x406fe00009097808 */ /* 0x000fe40002000000 */
[----:B------:R-:W-:Y:S02]  /*25d0*/  SEL R14, R14, RZ, P4 ;  /* 0x000000ff0e0e7207 */ /* 0x000fe40002000000 */
[----:B0-----:R-:W-:-:S04]  /*25e0*/  IADD3 R16, P4, PT, R16, UR6, RZ ;  /* 0x0000000610107c10 */ /* 0x001fc8000ff9e0ff */
[----:B------:R-:W-:Y:S01]  /*25f0*/  @P5 LOP3.LUT R9, R10, 0x406fe000, RZ, 0xfc, !PT ;  /* 0x406fe0000a095812 */ /* 0x000fe200078efcff */
[----:B------:R-:W-:Y:S02]  /*2600*/  IMAD.X R17, RZ, RZ, UR7, P4 ;  /* 0x00000007ff117e24 */ /* 0x000fe4000a0e06ff */
[----:B------:R-:W-:Y:S02]  /*2610*/  FFMA R10, R8, R8, R7 ;  /* 0x00000008080a7223 */ /* 0x000fe40000000007 */
[----:B------:R-:W-:Y:S02]  /*2620*/  IMAD.MOV.U32 R15, RZ, RZ, R9 ;  /* 0x000000ffff0f7224 */ /* 0x000fe400078e0009 */
[----:B------:R0:W1:Y:S01]  /*2630*/  MUFU.RSQ R7, R10 ;  /* 0x0000000a00077308 */ /* 0x0000620000001400 */
[----:B------:R-:W-:-:S04]  /*2640*/  IADD3 R6, PT, PT, R10, -0xd000000, RZ ;  /* 0xf30000000a067810 */ /* 0x000fc80007ffe0ff */
[----:B------:R-:W-:-:S03]  /*2650*/  ISETP.GT.U32.AND P4, PT, R6, 0x727fffff, PT ;  /* 0x727fffff0600780c */ /* 0x000fc60003f84070 */
[----:B------:R-:W2:Y:S02]  /*2660*/  F2I.U32.F64.TRUNC R15, R14 ;  /* 0x0000000e000f7311 */ /* 0x000ea4000030d000 */
[----:B--2---:R0:W-:Y:S08]  /*2670*/  STG.E.U8 desc[UR8][R16.64], R15 ;  /* 0x0000000f10007986 */ /* 0x0041f0000c101108 */
[----:B-1----:R-:W-:Y:S05]  /*2680*/  @!P4 BRA `(.L_x_9) ;  /* 0x000000000018c947 */ /* 0x002fea0003800000 */
[----:B------:R-:W-:Y:S01]  /*2690*/  BSSY.RECONVERGENT B1, `(.L_x_10) ;  /* 0x0000003000017945 */ /* 0x000fe20003800200 */
[----:B------:R-:W-:-:S07]  /*26a0*/  MOV R18, 0x26c0 ;  /* 0x000026c000127802 */ /* 0x000fce0000000f00 */
[----:B0-----:R-:W-:Y:S05]  /*26b0*/  CALL.REL.NOINC `($__internal_0_$__cuda_sm20_sqrt_rn_f32_slowpath) ;  /* 0x00000000006c7944 */ /* 0x001fea0003c00000 */
[----:B------:R-:W-:Y:S05]  /*26c0*/  BSYNC.RECONVERGENT B1 ;  /* 0x0000000000017941 */ /* 0x000fea0003800200 */
.L_x_10:
[----:B------:R-:W-:Y:S01]  /*26d0*/  IMAD.MOV.U32 R6, RZ, RZ, R13 ;  /* 0x000000ffff067224 */ /* 0x000fe200078e000d */
[----:B------:R-:W-:Y:S06]  /*26e0*/  BRA `(.L_x_11) ;  /* 0x0000000000107947 */ /* 0x000fec0003800000 */
.L_x_9:
[----:B------:R-:W-:Y:S01]  /*26f0*/  FMUL.FTZ R6, R10, R7 ;  /* 0x000000070a067220 */ /* 0x000fe20000410000 */
[----:B------:R-:W-:-:S03]  /*2700*/  FMUL.FTZ R8, R7, 0.5 ;  /* 0x3f00000007087820 */ /* 0x000fc60000410000 */
[----:B------:R-:W-:-:S04]  /*2710*/  FFMA R7, -R6, R6, R10 ;  /* 0x0000000606077223 */ /* 0x000fc8000000010a */
[----:B------:R-:W-:-:S07]  /*2720*/  FFMA R6, R7, R8, R6 ;  /* 0x0000000807067223 */ /* 0x000fce0000000006 */
.L_x_11:
[----:B------:R-:W-:Y:S05]  /*2730*/  BSYNC.RECONVERGENT B0 ;  /* 0x0000000000007941 */ /* 0x000fea0003800200 */
.L_x_8:
[----:B------:R-:W-:Y:S01]  /*2740*/  FMUL R8, R6, 0.125 ;  /* 0x3e00000006087820 */ /* 0x000fe20000400000 */
[----:B0-----:R-:W-:Y:S01]  /*2750*/  MOV R10, 0x80000 ;  /* 0x00080000000a7802 */ /* 0x001fe20000000f00 */
[----:B------:R-:W0:Y:S02]  /*2760*/  LDCU.64 UR6, c[0x0][0x388] ;  /* 0x00007100ff0677ac */ /* 0x000e240008000a00 */
[----:B------:R-:W1:Y:S01]  /*2770*/  F2F.F64.F32 R6, R8 ;  /* 0x0000000800067310 */ /* 0x000e620000201800 */
[----:B------:R-:W2:Y:S01]  /*2780*/  LDCU UR5, c[0x0][0x390] ;  /* 0x00007200ff0577ac */ /* 0x000ea20008000800 */
[----:B------:R-:W-:Y:S01]  /*2790*/  UIADD3 UR4, UPT, UPT, UR4, 0x1, URZ ;  /* 0x0000000104047890 */ /* 0x000fe2000fffe0ff */
[----:B-1----:R-:W-:Y:S01]  /*27a0*/  DSETP.MIN.AND P4, P5, R6, 255, PT ;  /* 0x406fe0000600742a */ /* 0x002fe20003d80000 */
[----:B------:R-:W-:Y:S02]  /*27b0*/  IMAD.MOV.U32 R9, RZ, RZ, R7 ;  /* 0x000000ffff097224 */ /* 0x000fe400078e0007 */
[----:B--2---:R-:W-:-:S03]  /*27c0*/  UISETP.NE.AND UP0, UPT, UR4, UR5, UPT ;  /* 0x000000050400728c */ /* 0x004fc6000bf05270 */
[----:B------:R-:W-:Y:S02]  /*27d0*/  FSEL R9, R9, 3.748046875, P4 ;  /* 0x406fe00009097808 */ /* 0x000fe40002000000 */
[----:B------:R-:W-:Y:S02]  /*27e0*/  SEL R6, R6, RZ, P4 ;  /* 0x000000ff06067207 */ /* 0x000fe40002000000 */
[----:B0-----:R-:W-:-:S04]  /*27f0*/  IADD3 R12, P4, PT, R12, UR6, RZ ;  /* 0x000000060c0c7c10 */ /* 0x001fc8000ff9e0ff */
[----:B------:R-:W-:Y:S01]  /*2800*/  @P5 LOP3.LUT R9, R10, 0x406fe000, RZ, 0xfc, !PT ;  /* 0x406fe0000a095812 */ /* 0x000fe200078efcff */
[----:B------:R-:W-:-:S03]  /*2810*/  IMAD.X R13, RZ, RZ, UR7, P4 ;  /* 0x00000007ff0d7e24 */ /* 0x000fc6000a0e06ff */
[----:B------:R-:W-:-:S06]  /*2820*/  MOV R7, R9 ;  /* 0x0000000900077202 */ /* 0x000fcc0000000f00 */
[----:B------:R-:W0:Y:S02]  /*2830*/  F2I.U32.F64.TRUNC R7, R6 ;  /* 0x0000000600077311 */ /* 0x000e24000030d000 */
[----:B0-----:R1:W-:Y:S01]  /*2840*/  STG.E.U8 desc[UR8][R12.64], R7 ;  /* 0x000000070c007986 */ /* 0x0013e2000c101108 */
[----:B------:R-:W-:Y:S05]  /*2850*/  BRA.U UP0, `(.L_x_12) ;  /* 0xffffffe500dc7547 */ /* 0x000fea000b83ffff */
[----:B------:R-:W-:Y:S05]  /*2860*/  EXIT ;  /* 0x000000000000794d */ /* 0x000fea0003800000 */
        .weak           $__internal_0_$__cuda_sm20_sqrt_rn_f32_slowpath
        .type           $__internal_0_$__cuda_sm20_sqrt_rn_f32_slowpath,@function
        .size           $__internal_0_$__cuda_sm20_sqrt_rn_f32_slowpath,(.L_x_15 - $__internal_0_$__cuda_sm20_sqrt_rn_f32_slowpath)
$__internal_0_$__cuda_sm20_sqrt_rn_f32_slowpath:
[----:B------:R-:W-:-:S13]  /*2870*/  LOP3.LUT P4, RZ, R10, 0x7fffffff, RZ, 0xc0, !PT ;  /* 0x7fffffff0aff7812 */ /* 0x000fda000788c0ff */
[----:B------:R-:W-:Y:S01]  /*2880*/  @!P4 MOV R13, R10 ;  /* 0x0000000a000dc202 */ /* 0x000fe20000000f00 */
[----:B------:R-:W-:Y:S06]  /*2890*/  @!P4 BRA `(.L_x_13) ;  /* 0x000000000040c947 */ /* 0x000fec0003800000 */
[----:B------:R-:W-:-:S13]  /*28a0*/  FSETP.GEU.FTZ.AND P4, PT, R10, RZ, PT ;  /* 0x000000ff0a00720b */ /* 0x000fda0003f9e000 */
[----:B------:R-:W-:Y:S01]  /*28b0*/  @!P4 IMAD.MOV.U32 R13, RZ, RZ, 0x7fffffff ;  /* 0x7fffffffff0dc424 */ /* 0x000fe200078e00ff */
[----:B------:R-:W-:Y:S06]  /*28c0*/  @!P4 BRA `(.L_x_13) ;  /* 0x000000000034c947 */ /* 0x000fec0003800000 */
[----:B------:R-:W-:-:S13]  /*28d0*/  FSETP.GTU.FTZ.AND P4, PT, |R10|, +INF , PT ;  /* 0x7f8000000a00780b */ /* 0x000fda0003f9c200 */
[----:B------:R-:W-:Y:S01]  /*28e0*/  @P4 FADD.FTZ R13, R10, 1 ;  /* 0x3f8000000a0d4421 */ /* 0x000fe20000010000 */
[----:B------:R-:W-:Y:S06]  /*28f0*/  @P4 BRA `(.L_x_13) ;  /* 0x0000000000284947 */ /* 0x000fec0003800000 */
[----:B------:R-:W-:-:S13]  /*2900*/  FSETP.NEU.FTZ.AND P4, PT, |R10|, +INF , PT ;  /* 0x7f8000000a00780b */ /* 0x000fda0003f9d200 */
[----:B------:R-:W-:-:S04]  /*2910*/  @P4 FFMA R14, R10, 1.84467440737095516160e+19, RZ ;  /* 0x5f8000000a0e4823 */ /* 0x000fc800000000ff */
[----:B------:R-:W0:Y:S02]  /*2920*/  @P4 MUFU.RSQ R13, R14 ;  /* 0x0000000e000d4308 */ /* 0x000e240000001400 */
[----:B0-----:R-:W-:Y:S01]  /*2930*/  @P4 FMUL.FTZ R15, R14, R13 ;  /* 0x0000000d0e0f4220 */ /* 0x001fe20000410000 */
[----:B------:R-:W-:Y:S01]  /*2940*/  @P4 FMUL.FTZ R17, R13, 0.5 ;  /* 0x3f0000000d114820 */ /* 0x000fe20000410000 */
[----:B------:R-:W-:Y:S02]  /*2950*/  @!P4 MOV R13, R10 ;  /* 0x0000000a000dc202 */ /* 0x000fe40000000f00 */
[----:B------:R-:W-:-:S04]  /*2960*/  @P4 FADD.FTZ R16, -R15, -RZ ;  /* 0x800000ff0f104221 */ /* 0x000fc80000010100 */
[----:B------:R-:W-:-:S04]  /*2970*/  @P4 FFMA R16, R15, R16, R14 ;  /* 0x000000100f104223 */ /* 0x000fc8000000000e */
[----:B------:R-:W-:-:S04]  /*2980*/  @P4 FFMA R16, R16, R17, R15 ;  /* 0x0000001110104223 */ /* 0x000fc8000000000f */
[----:B------:R-:W-:-:S07]  /*2990*/  @P4 FMUL.FTZ R13, R16, 2.3283064365386962891e-10 ;  /* 0x2f800000100d4820 */ /* 0x000fce0000410000 */
.L_x_13:
[----:B------:R-:W-:Y:S02]  /*29a0*/  HFMA2 R15, -RZ, RZ, 0, 0 ;  /* 0x00000000ff0f7431 */ /* 0x000fe400000001ff */
[----:B------:R-:W-:-:S04]  /*29b0*/  IMAD.MOV.U32 R14, RZ, RZ, R18 ;  /* 0x000000ffff0e7224 */ /* 0x000fc800078e0012 */
[----:B------:R-:W-:Y:S05]  /*29c0*/  RET.REL.NODEC R14 `(_Z5sobelPhS_jjj) ;  /* 0xffffffd40e8c7950 */ /* 0x000fea0003c3ffff */
.L_x_14:
[----:B------:R-:W-:-:S00]  /*29d0*/  BRA `(.L_x_14) ;  /* 0xfffffffc00fc7947 */ /* 0x000fc0000383ffff */
[----:B------:R-:W-:-:S00]  /*29e0*/  NOP ;  /* 0x0000000000007918 */ /* 0x000fc00000000000 */
        /* <DEDUP_REMOVED lines=9> */
.L_x_15:


//--------------------- .nv.shared._Z5sobelPhS_jjj --------------------------
	.section	.nv.shared._Z5sobelPhS_jjj,"aw",@nobits
	.sectionflags	@""
.nv.shared._Z5sobelPhS_jjj:
	.zero		4974


//--------------------- .nv.shared.reserved.0     --------------------------
	.section	.nv.shared.reserved.0,"aw",@nobits
	.weak		__nv_reservedSMEM_offset_0_alias
	.size		__nv_reservedSMEM_offset_0_alias, 0, 64
	.other		__nv_reservedSMEM_offset_0_alias,@"STO_CUDA_RESERVED_SHARED STV_DEFAULT"
__nv_reservedSMEM_offset_0_alias:
	.zero		0
	.zero		64


//--------------------- .nv.constant0._Z5sobelPhS_jjj --------------------------
	.section	.nv.constant0._Z5sobelPhS_jjj,"a",@progbits
	.sectionflags	@""
	.align	4
.nv.constant0._Z5sobelPhS_jjj:
	.zero		924


//--------------------- SYMBOLS --------------------------

	.type		.nv.reservedSmem.offset0,@object
	.size		.nv.reservedSmem.offset0,0x4
	.type		.nv.reservedSmem.cap,@object
	.size		.nv.reservedSmem.cap,0x4
